	.target	sm_100a

	.elftype	@"ET_EXEC"


//--------------------- .note.nv.tkinfo           --------------------------
	.section	.note.nv.tkinfo,"",@"SHT_NOTE"
	.sectionflags	@"SHF_NOTE_NV_TKINFO"
	.tkinfo
        /*0018*/ 	.word	0x00000002
        /*0030*/ 	.string	""
        /*0030*/ 	.string	"ptxas"
        /*0030*/ 	.string	"Cuda compilation tools, release 13.0, V13.0.88"
        /*0030*/ 	.string	"Build cuda_13.0.r13.0/compiler.36424714_0"
        /*0030*/ 	.string	"-arch sm_100a -m 64 "



//--------------------- .note.nv.cuinfo           --------------------------
	.section	.note.nv.cuinfo,"",@"SHT_NOTE"
	.sectionflags	@"SHF_NOTE_NV_CUINFO"
        /*0018*/ 	.short	0x0002
        /*001a*/ 	.short	0x0064
        /*001c*/ 	.short	0x0082
	.zero		2


//--------------------- .nv.info                  --------------------------
	.section	.nv.info,"",@"SHT_CUDA_INFO"
	.align	4


	//----- nvinfo : EIATTR_REGCOUNT
	.align		4
        /*0000*/ 	.byte	0x04, 0x2f
        /*0002*/ 	.short	(.L_19 - .L_18)
	.align		4
.L_18:
        /*0004*/ 	.word	index@(_ZN7cutlass13device_kernelINS_4gemm6kernel13GemmUniversalIN4cute5tupleIJiiiiEEENS1_10collective13CollectiveMmaINS1_35MainloopSm100TmaUmmaWarpSpecializedILi4ELi2ELi4ENS5_IJNS4_1CILi1EEENSA_ILi4EEESB_EEEEENS5_IJNSA_ILi64EEENSA_ILi128EEESG_EEENS_10bfloat16_tENS5_IJlSB_lEEESI_SJ_NS4_8TiledMMAINS4_8MMA_AtomIJNS4_20SM100_MMA_F16BF16_SSISI_SI_fLi64ELi128ELNS4_4UMMA5MajorE0ELSO_0ELNSN_7ScaleInE0ELSP_0EEEEEENS4_6LayoutINS5_IJSB_SB_SB_EEENS5_IJNSA_ILi0EEESU_SU_EEEEENS5_IJNS4_10UnderscoreESX_SX_EEEEENS4_23SM90_TMA_LOAD_MULTICASTENS4_14ComposedLayoutINS4_7SwizzleILi3ELi4ELi3EEENS4_18smem_ptr_flag_bitsILi16EEENSS_INS5_IJNSA_ILi8EEESF_EEENS5_IJSF_SB_EEEEEEEvNS4_8identityENS4_13SM90_TMA_LOADES1A_vS1B_EENS_8epilogue10collective18CollectiveEpilogueINS1E_23Sm100TmaWarpSpecializedILi4ELi2ELi16ELb1ELb0EEEJSH_NS5_IJNSS_ISF_SB_EENSS_INSA_ILi32EEESB_EEEEESI_SJ_SI_SJ_NS1E_6fusion15FusionCallbacksIS1I_NS1N_17LinearCombinationISI_fSI_fLNS_15FloatRoundStyleE2EEESH_S1M_JEEENS4_5SM1004TMEM4LOAD26SM100_TMEM_LOAD_16dp256b4xES1C_NS11_INS12_ILi2ELi4ELi3EEES15_NSS_INS5_IJS16_S1K_EEENS5_IJS1K_SB_EEEEEEENS4_17SM75_U32x4_LDSM_NENS4_14SM90_TMA_STOREES21_NS4_17SM90_U32x4_STSM_NENS4_39AutoVectorizingCopyWithAssumedAlignmentILi128EEEEEEvvEEEEvNT_6ParamsE)
        /*0008*/ 	.word	0x00000044


	//----- nvinfo : EIATTR_FRAME_SIZE
	.align		4
.L_19:
        /*000c*/ 	.byte	0x04, 0x11
        /*000e*/ 	.short	(.L_21 - .L_20)
	.align		4
.L_20:
        /*0010*/ 	.word	index@($__internal_2_$__cuda_sm10x_tcgen05_guardrail_trap_unallocated_columns_being_dealloced)
        /*0014*/ 	.word	0x00000000


	//----- nvinfo : EIATTR_FRAME_SIZE
	.align		4
.L_21:
        /*0018*/ 	.byte	0x04, 0x11
        /*001a*/ 	.short	(.L_23 - .L_22)
	.align		4
.L_22:
        /*001c*/ 	.word	index@($__internal_1_$__cuda_sm10x_tcgen05_guardrail_trap_phase_invalid_during_alloc)
        /*0020*/ 	.word	0x00000000


	//----- nvinfo : EIATTR_FRAME_SIZE
	.align		4
.L_23:
        /*0024*/ 	.byte	0x04, 0x11
        /*0026*/ 	.short	(.L_25 - .L_24)
	.align		4
.L_24:
        /*0028*/ 	.word	index@($__internal_0_$__cuda_sm10x_tcgen05_guardrail_trap_col_being_dealloced_not_returned_by_alloc)
        /*002c*/ 	.word	0x00000000


	//----- nvinfo : EIATTR_FRAME_SIZE
	.align		4
.L_25:
        /*0030*/ 	.byte	0x04, 0x11
        /*0032*/ 	.short	(.L_27 - .L_26)
	.align		4
.L_26:
        /*0034*/ 	.word	index@(_ZN7cutlass13device_kernelINS_4gemm6kernel13GemmUniversalIN4cute5tupleIJiiiiEEENS1_10collective13CollectiveMmaINS1_35MainloopSm100TmaUmmaWarpSpecializedILi4ELi2ELi4ENS5_IJNS4_1CILi1EEENSA_ILi4EEESB_EEEEENS5_IJNSA_ILi64EEENSA_ILi128EEESG_EEENS_10bfloat16_tENS5_IJlSB_lEEESI_SJ_NS4_8TiledMMAINS4_8MMA_AtomIJNS4_20SM100_MMA_F16BF16_SSISI_SI_fLi64ELi128ELNS4_4UMMA5MajorE0ELSO_0ELNSN_7ScaleInE0ELSP_0EEEEEENS4_6LayoutINS5_IJSB_SB_SB_EEENS5_IJNSA_ILi0EEESU_SU_EEEEENS5_IJNS4_10UnderscoreESX_SX_EEEEENS4_23SM90_TMA_LOAD_MULTICASTENS4_14ComposedLayoutINS4_7SwizzleILi3ELi4ELi3EEENS4_18smem_ptr_flag_bitsILi16EEENSS_INS5_IJNSA_ILi8EEESF_EEENS5_IJSF_SB_EEEEEEEvNS4_8identityENS4_13SM90_TMA_LOADES1A_vS1B_EENS_8epilogue10collective18CollectiveEpilogueINS1E_23Sm100TmaWarpSpecializedILi4ELi2ELi16ELb1ELb0EEEJSH_NS5_IJNSS_ISF_SB_EENSS_INSA_ILi32EEESB_EEEEESI_SJ_SI_SJ_NS1E_6fusion15FusionCallbacksIS1I_NS1N_17LinearCombinationISI_fSI_fLNS_15FloatRoundStyleE2EEESH_S1M_JEEENS4_5SM1004TMEM4LOAD26SM100_TMEM_LOAD_16dp256b4xES1C_NS11_INS12_ILi2ELi4ELi3EEES15_NSS_INS5_IJS16_S1K_EEENS5_IJS1K_SB_EEEEEEENS4_17SM75_U32x4_LDSM_NENS4_14SM90_TMA_STOREES21_NS4_17SM90_U32x4_STSM_NENS4_39AutoVectorizingCopyWithAssumedAlignmentILi128EEEEEEvvEEEEvNT_6ParamsE)
        /*0038*/ 	.word	0x00000000


	//----- nvinfo : EIATTR_MIN_STACK_SIZE
	.align		4
.L_27:
        /*003c*/ 	.byte	0x04, 0x12
        /*003e*/ 	.short	(.L_29 - .L_28)
	.align		4
.L_28:
        /*0040*/ 	.word	index@(_ZN7cutlass13device_kernelINS_4gemm6kernel13GemmUniversalIN4cute5tupleIJiiiiEEENS1_10collective13CollectiveMmaINS1_35MainloopSm100TmaUmmaWarpSpecializedILi4ELi2ELi4ENS5_IJNS4_1CILi1EEENSA_ILi4EEESB_EEEEENS5_IJNSA_ILi64EEENSA_ILi128EEESG_EEENS_10bfloat16_tENS5_IJlSB_lEEESI_SJ_NS4_8TiledMMAINS4_8MMA_AtomIJNS4_20SM100_MMA_F16BF16_SSISI_SI_fLi64ELi128ELNS4_4UMMA5MajorE0ELSO_0ELNSN_7ScaleInE0ELSP_0EEEEEENS4_6LayoutINS5_IJSB_SB_SB_EEENS5_IJNSA_ILi0EEESU_SU_EEEEENS5_IJNS4_10UnderscoreESX_SX_EEEEENS4_23SM90_TMA_LOAD_MULTICASTENS4_14ComposedLayoutINS4_7SwizzleILi3ELi4ELi3EEENS4_18smem_ptr_flag_bitsILi16EEENSS_INS5_IJNSA_ILi8EEESF_EEENS5_IJSF_SB_EEEEEEEvNS4_8identityENS4_13SM90_TMA_LOADES1A_vS1B_EENS_8epilogue10collective18CollectiveEpilogueINS1E_23Sm100TmaWarpSpecializedILi4ELi2ELi16ELb1ELb0EEEJSH_NS5_IJNSS_ISF_SB_EENSS_INSA_ILi32EEESB_EEEEESI_SJ_SI_SJ_NS1E_6fusion15FusionCallbacksIS1I_NS1N_17LinearCombinationISI_fSI_fLNS_15FloatRoundStyleE2EEESH_S1M_JEEENS4_5SM1004TMEM4LOAD26SM100_TMEM_LOAD_16dp256b4xES1C_NS11_INS12_ILi2ELi4ELi3EEES15_NSS_INS5_IJS16_S1K_EEENS5_IJS1K_SB_EEEEEEENS4_17SM75_U32x4_LDSM_NENS4_14SM90_TMA_STOREES21_NS4_17SM90_U32x4_STSM_NENS4_39AutoVectorizingCopyWithAssumedAlignmentILi128EEEEEEvvEEEEvNT_6ParamsE)
        /*0044*/ 	.word	0x00000000
.L_29:


//--------------------- .nv.compat                --------------------------
	.section	.nv.compat,"",@"SHT_CUDA_COMPAT_INFO"
	.align	4
        /*0000*/ 	.byte	0x02, 0x09, 0x01, 0x00, 0x02, 0x02, 0x02, 0x00, 0x02, 0x05, 0x05, 0x00, 0x03, 0x07, 0x01, 0x01
        /*0010*/ 	.byte	0x02, 0x03, 0x01, 0x00, 0x02, 0x06, 0x01, 0x00, 0x04, 0x0b, 0x08, 0x00, 0x09, 0x00, 0x00, 0x00
        /*0020*/ 	.byte	0x00, 0x00, 0x00, 0x00


//--------------------- .nv.info._ZN7cutlass13device_kernelINS_4gemm6kernel13GemmUniversalIN4cute5tupleIJiiiiEEENS1_10collective13CollectiveMmaINS1_35MainloopSm100TmaUmmaWarpSpecializedILi4ELi2ELi4ENS5_IJNS4_1CILi1EEENSA_ILi4EEESB_EEEEENS5_IJNSA_ILi64EEENSA_ILi128EEESG_EEENS_10bfloat16_tENS5_IJlSB_lEEESI_SJ_NS4_8TiledMMAINS4_8MMA_AtomIJNS4_20SM100_MMA_F16BF16_SSISI_SI_fLi64ELi128ELNS4_4UMMA5MajorE0ELSO_0ELNSN_7ScaleInE0ELSP_0EEEEEENS4_6LayoutINS5_IJSB_SB_SB_EEENS5_IJNSA_ILi0EEESU_SU_EEEEENS5_IJNS4_10UnderscoreESX_SX_EEEEENS4_23SM90_TMA_LOAD_MULTICASTENS4_14ComposedLayoutINS4_7SwizzleILi3ELi4ELi3EEENS4_18smem_ptr_flag_bitsILi16EEENSS_INS5_IJNSA_ILi8EEESF_EEENS5_IJSF_SB_EEEEEEEvNS4_8identityENS4_13SM90_TMA_LOADES1A_vS1B_EENS_8epilogue10collective18CollectiveEpilogueINS1E_23Sm100TmaWarpSpecializedILi4ELi2ELi16ELb1ELb0EEEJSH_NS5_IJNSS_ISF_SB_EENSS_INSA_ILi32EEESB_EEEEESI_SJ_SI_SJ_NS1E_6fusion15FusionCallbacksIS1I_NS1N_17LinearCombinationISI_fSI_fLNS_15FloatRoundStyleE2EEESH_S1M_JEEENS4_5SM1004TMEM4LOAD26SM100_TMEM_LOAD_16dp256b4xES1C_NS11_INS12_ILi2ELi4ELi3EEES15_NSS_INS5_IJS16_S1K_EEENS5_IJS1K_SB_EEEEEEENS4_17SM75_U32x4_LDSM_NENS4_14SM90_TMA_STOREES21_NS4_17SM90_U32x4_STSM_NENS4_39AutoVectorizingCopyWithAssumedAlignmentILi128EEEEEEvvEEEEvNT_6ParamsE --------------------------
	.section	.nv.info._ZN7cutlass13device_kernelINS_4gemm6kernel13GemmUniversalIN4cute5tupleIJiiiiEEENS1_10collective13CollectiveMmaINS1_35MainloopSm100TmaUmmaWarpSpecializedILi4ELi2ELi4ENS5_IJNS4_1CILi1EEENSA_ILi4EEESB_EEEEENS5_IJNSA_ILi64EEENSA_ILi128EEESG_EEENS_10bfloat16_tENS5_IJlSB_lEEESI_SJ_NS4_8TiledMMAINS4_8MMA_AtomIJNS4_20SM100_MMA_F16BF16_SSISI_SI_fLi64ELi128ELNS4_4UMMA5MajorE0ELSO_0ELNSN_7ScaleInE0ELSP_0EEEEEENS4_6LayoutINS5_IJSB_SB_SB_EEENS5_IJNSA_ILi0EEESU_SU_EEEEENS5_IJNS4_10UnderscoreESX_SX_EEEEENS4_23SM90_TMA_LOAD_MULTICASTENS4_14ComposedLayoutINS4_7SwizzleILi3ELi4ELi3EEENS4_18smem_ptr_flag_bitsILi16EEENSS_INS5_IJNSA_ILi8EEESF_EEENS5_IJSF_SB_EEEEEEEvNS4_8identityENS4_13SM90_TMA_LOADES1A_vS1B_EENS_8epilogue10collective18CollectiveEpilogueINS1E_23Sm100TmaWarpSpecializedILi4ELi2ELi16ELb1ELb0EEEJSH_NS5_IJNSS_ISF_SB_EENSS_INSA_ILi32EEESB_EEEEESI_SJ_SI_SJ_NS1E_6fusion15FusionCallbacksIS1I_NS1N_17LinearCombinationISI_fSI_fLNS_15FloatRoundStyleE2EEESH_S1M_JEEENS4_5SM1004TMEM4LOAD26SM100_TMEM_LOAD_16dp256b4xES1C_NS11_INS12_ILi2ELi4ELi3EEES15_NSS_INS5_IJS16_S1K_EEENS5_IJS1K_SB_EEEEEEENS4_17SM75_U32x4_LDSM_NENS4_14SM90_TMA_STOREES21_NS4_17SM90_U32x4_STSM_NENS4_39AutoVectorizingCopyWithAssumedAlignmentILi128EEEEEEvvEEEEvNT_6ParamsE,"",@"SHT_CUDA_INFO"
	.sectionflags	@""
	.align	4


	//----- nvinfo : EIATTR_CUDA_API_VERSION
	.align		4
        /*0000*/ 	.byte	0x04, 0x37
        /*0002*/ 	.short	(.L_31 - .L_30)
.L_30:
        /*0004*/ 	.word	0x00000082


	//----- nvinfo : EIATTR_KPARAM_INFO
	.align		4
.L_31:
        /*0008*/ 	.byte	0x04, 0x17
        /*000a*/ 	.short	(.L_33 - .L_32)
.L_32:
        /*000c*/ 	.word	0x00000000
        /*0010*/ 	.short	0x0000
        /*0012*/ 	.short	0x0000
        /*0014*/ 	.byte	0x00, 0xf0, 0x01, 0x20


	//----- nvinfo : EIATTR_AT_ENTRY_FRAGMENTS
	.align		4
.L_33:
        /*0018*/ 	.byte	0x04, 0x4f
        /*001a*/ 	.short	(.L_35 - .L_34)


	//   ....[0]....
.L_34:
        /*001c*/ 	.word	0x00000006


	//----- nvinfo : EIATTR_RESERVED_SMEM_USED
	.align		4
.L_35:
        /*0020*/ 	.byte	0x01, 0x41
	.zero		2


	//----- nvinfo : EIATTR_SPARSE_MMA_MASK
	.align		4
        /*0024*/ 	.byte	0x03, 0x50
        /*0026*/ 	.short	0x0000


	//----- nvinfo : EIATTR_TCGEN05_1CTA_USED
	.align		4
        /*0028*/ 	.byte	0x01, 0x51
	.zero		2


	//----- nvinfo : EIATTR_MAXREG_COUNT
	.align		4
        /*002c*/ 	.byte	0x03, 0x1b
        /*002e*/ 	.short	0x00ff


	//----- nvinfo : EIATTR_NUM_BARRIERS
	.align		4
        /*0030*/ 	.byte	0x02, 0x4c
        /*0032*/ 	.byte	0x07
	.zero		1


	//----- nvinfo : EIATTR_EXTERNS
	.align		4
        /*0034*/ 	.byte	0x04, 0x0f
        /*0036*/ 	.short	(.L_37 - .L_36)


	//   ....[0]....
	.align		4
.L_36:
        /*0038*/ 	.word	index@(__assertfail)


	//----- nvinfo : EIATTR_MERCURY_ISA_VERSION
	.align		4
.L_37:
        /*003c*/ 	.byte	0x03, 0x5f
        /*003e*/ 	.short	0x0101


	//----- nvinfo : EIATTR_INT_WARP_WIDE_INSTR_OFFSETS
	.align		4
        /*0040*/ 	.byte	0x04, 0x31
        /*0042*/ 	.short	(.L_39 - .L_38)


	//   ....[0]....
.L_38:
        /*0044*/ 	.word	0x00004080


	//   ....[1]....
        /*0048*/ 	.word	0x000040b0


	//   ....[2]....
        /*004c*/ 	.word	0x000040d0


	//   ....[3]....
        /*0050*/ 	.word	0x00004c10


	//   ....[4]....
        /*0054*/ 	.word	0x00004c80


	//   ....[5]....
        /*0058*/ 	.word	0x00004d60


	//   ....[6]....
        /*005c*/ 	.word	0x00004de0


	//   ....[7]....
        /*0060*/ 	.word	0x00004ee0


	//   ....[8]....
        /*0064*/ 	.word	0x00004f60


	//   ....[9]....
        /*0068*/ 	.word	0x00005050


	//   ....[10]....
        /*006c*/ 	.word	0x00005100


	//----- nvinfo : EIATTR_COOP_GROUP_MASK_REGIDS
	.align		4
.L_39:
        /*0070*/ 	.byte	0x04, 0x29
        /*0072*/ 	.short	(.L_41 - .L_40)


	//   ....[0]....
.L_40:
        /*0074*/ 	.word	0xffffffff


	//   ....[1]....
        /*0078*/ 	.word	0xffffffff


	//   ....[2]....
        /*007c*/ 	.word	0xffffffff


	//   ....[3]....
        /*0080*/ 	.word	0xffffffff


	//   ....[4]....
        /*0084*/ 	.word	0xffffffff


	//   ....[5]....
        /*0088*/ 	.word	0xffffffff


	//   ....[6]....
        /*008c*/ 	.word	0xffffffff


	//   ....[7]....
        /*0090*/ 	.word	0xffffffff


	//   ....[8]....
        /*0094*/ 	.word	0xffffffff


	//   ....[9]....
        /*0098*/ 	.word	0xffffffff


	//   ....[10]....
        /*009c*/ 	.word	0xffffffff


	//   ....[11]....
        /*00a0*/ 	.word	0xffffffff


	//   ....[12]....
        /*00a4*/ 	.word	0xffffffff


	//   ....[13]....
        /*00a8*/ 	.word	0xffffffff


	//----- nvinfo : EIATTR_COOP_GROUP_INSTR_OFFSETS
	.align		4
.L_41:
        /*00ac*/ 	.byte	0x04, 0x28
        /*00ae*/ 	.short	(.L_43 - .L_42)


	//   ....[0]....
.L_42:
        /*00b0*/ 	.word	0x00000080


	//   ....[1]....
        /*00b4*/ 	.word	0x000004f0


	//   ....[2]....
        /*00b8*/ 	.word	0x000006a0


	//   ....[3]....
        /*00bc*/ 	.word	0x00000840


	//   ....[4]....
        /*00c0*/ 	.word	0x00000940


	//   ....[5]....
        /*00c4*/ 	.word	0x00000ab0


	//   ....[6]....
        /*00c8*/ 	.word	0x00000c50


	//   ....[7]....
        /*00cc*/ 	.word	0x00000e00


	//   ....[8]....
        /*00d0*/ 	.word	0x00002200


	//   ....[9]....
        /*00d4*/ 	.word	0x000030b0


	//   ....[10]....
        /*00d8*/ 	.word	0x000032c0


	//   ....[11]....
        /*00dc*/ 	.word	0x000032f0


	//   ....[12]....
        /*00e0*/ 	.word	0x00003f60


	//   ....[13]....
        /*00e4*/ 	.word	0x00004190


	//----- nvinfo : EIATTR_VRC_CTA_INIT_COUNT
	.align		4
.L_43:
        /*00e8*/ 	.byte	0x02, 0x4a
        /*00ea*/ 	.byte	0x80
	.zero		1


	//----- nvinfo : EIATTR_SYSCALL_OFFSETS
	.align		4
        /*00ec*/ 	.byte	0x04, 0x46
        /*00ee*/ 	.short	(.L_45 - .L_44)


	//   ....[0]....
.L_44:
        /*00f0*/ 	.word	0x00005d90


	//   ....[1]....
        /*00f4*/ 	.word	0x00005e80


	//   ....[2]....
        /*00f8*/ 	.word	0x00006640


	//   ....[3]....
        /*00fc*/ 	.word	0x00006ef0


	//   ....[4]....
        /*0100*/ 	.word	0x00007780


	//   ....[5]....
        /*0104*/ 	.word	0x00008010


	//----- nvinfo : EIATTR_MBARRIER_INSTR_OFFSETS
	.align		4
.L_45:
        /*0108*/ 	.byte	0x04, 0x39
        /*010a*/ 	.short	(.L_47 - .L_46)


	//   ....[0]....
.L_46:
        /*010c*/ 	.word	0x00000610
        /*0110*/ 	.word	0x000000ff
        /*0114*/ 	.word	0x00000000
        /*0118*/ 	.short	0x0100
        /*011a*/ 	.byte	0x04
	.zero		1


	//   ....[1]....
        /*011c*/ 	.word	0x00000620
        /*0120*/ 	.word	0x000000ff
        /*0124*/ 	.word	0x00000020
        /*0128*/ 	.short	0x0100
        /*012a*/ 	.byte	0x04
	.zero		1


	//   ....[2]....
        /*012c*/ 	.word	0x00000630
        /*0130*/ 	.word	0x000000ff
        /*0134*/ 	.word	0x00000008
        /*0138*/ 	.short	0x0100
        /*013a*/ 	.byte	0x04
	.zero		1


	//   ....[3]....
        /*013c*/ 	.word	0x00000640
        /*0140*/ 	.word	0x000000ff
        /*0144*/ 	.word	0x00000028
        /*0148*/ 	.short	0x0100
        /*014a*/ 	.byte	0x04
	.zero		1


	//   ....[4]....
        /*014c*/ 	.word	0x00000650
        /*0150*/ 	.word	0x000000ff
        /*0154*/ 	.word	0x00000010
        /*0158*/ 	.short	0x0100
        /*015a*/ 	.byte	0x04
	.zero		1


	//   ....[5]....
        /*015c*/ 	.word	0x00000660
        /*0160*/ 	.word	0x000000ff
        /*0164*/ 	.word	0x00000030
        /*0168*/ 	.short	0x0100
        /*016a*/ 	.byte	0x04
	.zero		1


	//   ....[6]....
        /*016c*/ 	.word	0x00000670
        /*0170*/ 	.word	0x000000ff
        /*0174*/ 	.word	0x00000018
        /*0178*/ 	.short	0x0100
        /*017a*/ 	.byte	0x04
	.zero		1


	//   ....[7]....
        /*017c*/ 	.word	0x00000680
        /*0180*/ 	.word	0x000000ff
        /*0184*/ 	.word	0x00000038
        /*0188*/ 	.short	0x0100
        /*018a*/ 	.byte	0x04
	.zero		1


	//   ....[8]....
        /*018c*/ 	.word	0x000007b0
        /*0190*/ 	.word	0x000000ff
        /*0194*/ 	.word	0x00000040
        /*0198*/ 	.short	0x0100
        /*019a*/ 	.byte	0x04
	.zero		1


	//   ....[9]....
        /*019c*/ 	.word	0x000007c0
        /*01a0*/ 	.word	0x000000ff
        /*01a4*/ 	.word	0x00000060
        /*01a8*/ 	.short	0x0100
        /*01aa*/ 	.byte	0x04
	.zero		1


	//   ....[10]....
        /*01ac*/ 	.word	0x000007d0
        /*01b0*/ 	.word	0x000000ff
        /*01b4*/ 	.word	0x00000048
        /*01b8*/ 	.short	0x0100
        /*01ba*/ 	.byte	0x04
	.zero		1


	//   ....[11]....
        /*01bc*/ 	.word	0x000007e0
        /*01c0*/ 	.word	0x000000ff
        /*01c4*/ 	.word	0x00000068
        /*01c8*/ 	.short	0x0100
        /*01ca*/ 	.byte	0x04
	.zero		1


	//   ....[12]....
        /*01cc*/ 	.word	0x000007f0
        /*01d0*/ 	.word	0x000000ff
        /*01d4*/ 	.word	0x00000050
        /*01d8*/ 	.short	0x0100
        /*01da*/ 	.byte	0x04
	.zero		1


	//   ....[13]....
        /*01dc*/ 	.word	0x00000800
        /*01e0*/ 	.word	0x000000ff
        /*01e4*/ 	.word	0x00000070
        /*01e8*/ 	.short	0x0100
        /*01ea*/ 	.byte	0x04
	.zero		1


	//   ....[14]....
        /*01ec*/ 	.word	0x00000810
        /*01f0*/ 	.word	0x000000ff
        /*01f4*/ 	.word	0x00000058
        /*01f8*/ 	.short	0x0100
        /*01fa*/ 	.byte	0x04
	.zero		1


	//   ....[15]....
        /*01fc*/ 	.word	0x00000820
        /*0200*/ 	.word	0x000000ff
        /*0204*/ 	.word	0x00000078
        /*0208*/ 	.short	0x0100
        /*020a*/ 	.byte	0x04
	.zero		1


	//   ....[16]....
        /*020c*/ 	.word	0x00000910
        /*0210*/ 	.word	0x000000ff
        /*0214*/ 	.word	0x00000080
        /*0218*/ 	.short	0x0100
        /*021a*/ 	.byte	0x06
	.zero		1


	//   ....[17]....
        /*021c*/ 	.word	0x00000920
        /*0220*/ 	.word	0x000000ff
        /*0224*/ 	.word	0x00000088
        /*0228*/ 	.short	0x0100
        /*022a*/ 	.byte	0x06
	.zero		1


	//   ....[18]....
        /*022c*/ 	.word	0x00000a60
        /*0230*/ 	.word	0x000000ff
        /*0234*/ 	.word	0x00000090
        /*0238*/ 	.short	0x0100
        /*023a*/ 	.byte	0x06
	.zero		1


	//   ....[19]....
        /*023c*/ 	.word	0x00000a70
        /*0240*/ 	.word	0x000000ff
        /*0244*/ 	.word	0x000000a0
        /*0248*/ 	.short	0x0100
        /*024a*/ 	.byte	0x06
	.zero		1


	//   ....[20]....
        /*024c*/ 	.word	0x00000a80
        /*0250*/ 	.word	0x000000ff
        /*0254*/ 	.word	0x00000098
        /*0258*/ 	.short	0x0100
        /*025a*/ 	.byte	0x06
	.zero		1


	//   ....[21]....
        /*025c*/ 	.word	0x00000a90
        /*0260*/ 	.word	0x000000ff
        /*0264*/ 	.word	0x000000a8
        /*0268*/ 	.short	0x0100
        /*026a*/ 	.byte	0x06
	.zero		1


	//   ....[22]....
        /*026c*/ 	.word	0x00000bc0
        /*0270*/ 	.word	0x000000ff
        /*0274*/ 	.word	0x000000b0
        /*0278*/ 	.short	0x0100
        /*027a*/ 	.byte	0x04
	.zero		1


	//   ....[23]....
        /*027c*/ 	.word	0x00000bd0
        /*0280*/ 	.word	0x000000ff
        /*0284*/ 	.word	0x000000d0
        /*0288*/ 	.short	0x0100
        /*028a*/ 	.byte	0x04
	.zero		1


	//   ....[24]....
        /*028c*/ 	.word	0x00000be0
        /*0290*/ 	.word	0x000000ff
        /*0294*/ 	.word	0x000000b8
        /*0298*/ 	.short	0x0100
        /*029a*/ 	.byte	0x04
	.zero		1


	//   ....[25]....
        /*029c*/ 	.word	0x00000bf0
        /*02a0*/ 	.word	0x000000ff
        /*02a4*/ 	.word	0x000000d8
        /*02a8*/ 	.short	0x0100
        /*02aa*/ 	.byte	0x04
	.zero		1


	//   ....[26]....
        /*02ac*/ 	.word	0x00000c00
        /*02b0*/ 	.word	0x000000ff
        /*02b4*/ 	.word	0x000000c0
        /*02b8*/ 	.short	0x0100
        /*02ba*/ 	.byte	0x04
	.zero		1


	//   ....[27]....
        /*02bc*/ 	.word	0x00000c10
        /*02c0*/ 	.word	0x000000ff
        /*02c4*/ 	.word	0x000000e0
        /*02c8*/ 	.short	0x0100
        /*02ca*/ 	.byte	0x04
	.zero		1


	//   ....[28]....
        /*02cc*/ 	.word	0x00000c20
        /*02d0*/ 	.word	0x000000ff
        /*02d4*/ 	.word	0x000000c8
        /*02d8*/ 	.short	0x0100
        /*02da*/ 	.byte	0x04
	.zero		1


	//   ....[29]....
        /*02dc*/ 	.word	0x00000c30
        /*02e0*/ 	.word	0x000000ff
        /*02e4*/ 	.word	0x000000e8
        /*02e8*/ 	.short	0x0100
        /*02ea*/ 	.byte	0x04
	.zero		1


	//   ....[30]....
        /*02ec*/ 	.word	0x00000d20
        /*02f0*/ 	.word	0x000000ff
        /*02f4*/ 	.word	0x000000f0
        /*02f8*/ 	.short	0x0100
        /*02fa*/ 	.byte	0x04
	.zero		1


	//   ....[31]....
        /*02fc*/ 	.word	0x00000d30
        /*0300*/ 	.word	0x000000ff
        /*0304*/ 	.word	0x00000100
        /*0308*/ 	.short	0x0100
        /*030a*/ 	.byte	0x04
	.zero		1


	//   ....[32]....
        /*030c*/ 	.word	0x00000d40
        /*0310*/ 	.word	0x000000ff
        /*0314*/ 	.word	0x000000f8
        /*0318*/ 	.short	0x0100
        /*031a*/ 	.byte	0x04
	.zero		1


	//   ....[33]....
        /*031c*/ 	.word	0x00000d50
        /*0320*/ 	.word	0x000000ff
        /*0324*/ 	.word	0x00000108
        /*0328*/ 	.short	0x0100
        /*032a*/ 	.byte	0x04
	.zero		1


	//   ....[34]....
        /*032c*/ 	.word	0x00001900
        /*0330*/ 	.word	0x00000000
        /*0334*/ 	.word	0x00000100
        /*0338*/ 	.short	0x010a
        /*033a*/ 	.byte	0xff
	.zero		1


	//   ....[35]....
        /*033c*/ 	.word	0x00001930
        /*0340*/ 	.word	0x00000000
        /*0344*/ 	.word	0x000000f0
        /*0348*/ 	.short	0x0101
        /*034a*/ 	.byte	0xff
	.zero		1


	//   ....[36]....
        /*034c*/ 	.word	0x00001a00
        /*0350*/ 	.word	0x000000ff
        /*0354*/ 	.word	0x00000020
        /*0358*/ 	.short	0x010a
        /*035a*/ 	.byte	0x04
	.zero		1


	//   ....[37]....
        /*035c*/ 	.word	0x00001a80
        /*0360*/ 	.word	0x000000ff
        /*0364*/ 	.word	0x00000020
        /*0368*/ 	.short	0x010a
        /*036a*/ 	.byte	0x21
	.zero		1


	//   ....[38]....
        /*036c*/ 	.word	0x00001c10
        /*0370*/ 	.word	0x000000ff
        /*0374*/ 	.word	0x00000020
        /*0378*/ 	.short	0x010a
        /*037a*/ 	.byte	0x05
	.zero		1


	//   ....[39]....
        /*037c*/ 	.word	0x00001e00
        /*0380*/ 	.word	0x000000ff
        /*0384*/ 	.word	0x00000088
        /*0388*/ 	.short	0x0101
        /*038a*/ 	.byte	0x0d
	.zero		1


	//   ....[40]....
        /*038c*/ 	.word	0x00001e20
        /*0390*/ 	.word	0x000000ff
        /*0394*/ 	.word	0x00000020
        /*0398*/ 	.short	0x010a
        /*039a*/ 	.byte	0x04
	.zero		1


	//   ....[41]....
        /*039c*/ 	.word	0x00001ea0
        /*03a0*/ 	.word	0x000000ff
        /*03a4*/ 	.word	0x00000020
        /*03a8*/ 	.short	0x010a
        /*03aa*/ 	.byte	0x21
	.zero		1


	//   ....[42]....
        /*03ac*/ 	.word	0x00002030
        /*03b0*/ 	.word	0x000000ff
        /*03b4*/ 	.word	0x00000020
        /*03b8*/ 	.short	0x010a
        /*03ba*/ 	.byte	0x05
	.zero		1


	//   ....[43]....
        /*03bc*/ 	.word	0x00002230
        /*03c0*/ 	.word	0x00000003
        /*03c4*/ 	.word	0x00000090
        /*03c8*/ 	.short	0x010a
        /*03ca*/ 	.byte	0xff
	.zero		1


	//   ....[44]....
        /*03cc*/ 	.word	0x00002380
        /*03d0*/ 	.word	0x00000000
        /*03d4*/ 	.word	0x00000000
        /*03d8*/ 	.short	0x0101
        /*03da*/ 	.byte	0xff
	.zero		1


	//   ....[45]....
        /*03dc*/ 	.word	0x00002930
        /*03e0*/ 	.word	0x000000ff
        /*03e4*/ 	.word	0x00000000
        /*03e8*/ 	.short	0x010a
        /*03ea*/ 	.byte	0x04
	.zero		1


	//   ....[46]....
        /*03ec*/ 	.word	0x000029c0
        /*03f0*/ 	.word	0x000000ff
        /*03f4*/ 	.word	0x00000000
        /*03f8*/ 	.short	0x010a
        /*03fa*/ 	.byte	0x05
	.zero		1


	//   ....[47]....
        /*03fc*/ 	.word	0x00002a50
        /*0400*/ 	.word	0x000000ff
        /*0404*/ 	.word	0x00000000
        /*0408*/ 	.short	0x010a
        /*040a*/ 	.byte	0x05
	.zero		1


	//   ....[48]....
        /*040c*/ 	.word	0x00002af0
        /*0410*/ 	.word	0x00000000
        /*0414*/ 	.word	0x00000000
        /*0418*/ 	.short	0x010a
        /*041a*/ 	.byte	0xff
	.zero		1


	//   ....[49]....
        /*041c*/ 	.word	0x00002c10
        /*0420*/ 	.word	0x00000002
        /*0424*/ 	.word	0x000000f0
        /*0428*/ 	.short	0x010a
        /*042a*/ 	.byte	0xff
	.zero		1


	//   ....[50]....
        /*042c*/ 	.word	0x00002c80
        /*0430*/ 	.word	0x00000002
        /*0434*/ 	.word	0x00000000
        /*0438*/ 	.short	0x0101
        /*043a*/ 	.byte	0xff
	.zero		1


	//   ....[51]....
        /*043c*/ 	.word	0x00002ca0
        /*0440*/ 	.word	0x000000ff
        /*0444*/ 	.word	0x000000a0
        /*0448*/ 	.short	0x010a
        /*044a*/ 	.byte	0x04
	.zero		1


	//   ....[52]....
        /*044c*/ 	.word	0x00002dc0
        /*0450*/ 	.word	0x00000002
        /*0454*/ 	.word	0x00000090
        /*0458*/ 	.short	0x010a
        /*045a*/ 	.byte	0xff
	.zero		1


	//   ....[53]....
        /*045c*/ 	.word	0x00002ec0
        /*0460*/ 	.word	0x00000002
        /*0464*/ 	.word	0x00000000
        /*0468*/ 	.short	0x0101
        /*046a*/ 	.byte	0xff
	.zero		1


	//   ....[54]....
        /*046c*/ 	.word	0x00002f50
        /*0470*/ 	.word	0x000000ff
        /*0474*/ 	.word	0x000000a0
        /*0478*/ 	.short	0x0106
        /*047a*/ 	.byte	0x04
	.zero		1


	//   ....[55]....
        /*047c*/ 	.word	0x00002f70
        /*0480*/ 	.word	0x000000ff
        /*0484*/ 	.word	0x000000a0
        /*0488*/ 	.short	0x010a
        /*048a*/ 	.byte	0x04
	.zero		1


	//   ....[56]....
        /*048c*/ 	.word	0x00003000
        /*0490*/ 	.word	0x000000ff
        /*0494*/ 	.word	0x000000a0
        /*0498*/ 	.short	0x0106
        /*049a*/ 	.byte	0x07
	.zero		1


	//   ....[57]....
        /*049c*/ 	.word	0x00003040
        /*04a0*/ 	.word	0x00000000
        /*04a4*/ 	.word	0x000000a0
        /*04a8*/ 	.short	0x010a
        /*04aa*/ 	.byte	0xff
	.zero		1


	//   ....[58]....
        /*04ac*/ 	.word	0x00003610
        /*04b0*/ 	.word	0x00000000
        /*04b4*/ 	.word	0x00000090
        /*04b8*/ 	.short	0x010a
        /*04ba*/ 	.byte	0xff
	.zero		1


	//   ....[59]....
        /*04bc*/ 	.word	0x00003710
        /*04c0*/ 	.word	0x00000003
        /*04c4*/ 	.word	0x00000000
        /*04c8*/ 	.short	0x0101
        /*04ca*/ 	.byte	0xff
	.zero		1


	//   ....[60]....
        /*04cc*/ 	.word	0x00003720
        /*04d0*/ 	.word	0x000000ff
        /*04d4*/ 	.word	0x00000000
        /*04d8*/ 	.short	0x010a
        /*04da*/ 	.byte	0x04
	.zero		1


	//   ....[61]....
        /*04dc*/ 	.word	0x000037a0
        /*04e0*/ 	.word	0x000000ff
        /*04e4*/ 	.word	0x000000d0
        /*04e8*/ 	.short	0x010a
        /*04ea*/ 	.byte	0x2e
	.zero		1


	//   ....[62]....
        /*04ec*/ 	.word	0x00003880
        /*04f0*/ 	.word	0x000000ff
        /*04f4*/ 	.word	0x00000000
        /*04f8*/ 	.short	0x010a
        /*04fa*/ 	.byte	0x07
	.zero		1


	//   ....[63]....
        /*04fc*/ 	.word	0x000039c0
        /*0500*/ 	.word	0x000000ff
        /*0504*/ 	.word	0x00000000
        /*0508*/ 	.short	0x010a
        /*050a*/ 	.byte	0x04
	.zero		1


	//   ....[64]....
        /*050c*/ 	.word	0x00003d90
        /*0510*/ 	.word	0x000000ff
        /*0514*/ 	.word	0x00000000
        /*0518*/ 	.short	0x010a
        /*051a*/ 	.byte	0x04
	.zero		1


	//   ....[65]....
        /*051c*/ 	.word	0x00003e20
        /*0520*/ 	.word	0x000000ff
        /*0524*/ 	.word	0x00000000
        /*0528*/ 	.short	0x010a
        /*052a*/ 	.byte	0x05
	.zero		1


	//   ....[66]....
        /*052c*/ 	.word	0x00003eb0
        /*0530*/ 	.word	0x000000ff
        /*0534*/ 	.word	0x00000000
        /*0538*/ 	.short	0x010a
        /*053a*/ 	.byte	0x05
	.zero		1


	//   ....[67]....
        /*053c*/ 	.word	0x00003f40
        /*0540*/ 	.word	0x000000ff
        /*0544*/ 	.word	0x00000000
        /*0548*/ 	.short	0x010a
        /*054a*/ 	.byte	0x04
	.zero		1


	//   ....[68]....
        /*054c*/ 	.word	0x00004410
        /*0550*/ 	.word	0x0000000c
        /*0554*/ 	.word	0x00000090
        /*0558*/ 	.short	0x010a
        /*055a*/ 	.byte	0xff
	.zero		1


	//   ....[69]....
        /*055c*/ 	.word	0x00004580
        /*0560*/ 	.word	0x00000000
        /*0564*/ 	.word	0x00000000
        /*0568*/ 	.short	0x0101
        /*056a*/ 	.byte	0xff
	.zero		1


	//   ....[70]....
        /*056c*/ 	.word	0x00004a10
        /*0570*/ 	.word	0x000000ff
        /*0574*/ 	.word	0x00000088
        /*0578*/ 	.short	0x010a
        /*057a*/ 	.byte	0x15
	.zero		1


	//   ....[71]....
        /*057c*/ 	.word	0x00004b90
        /*0580*/ 	.word	0x000000ff
        /*0584*/ 	.word	0x00000060
        /*0588*/ 	.short	0x010a
        /*058a*/ 	.byte	0x15
	.zero		1


	//   ....[72]....
        /*058c*/ 	.word	0x00004d10
        /*0590*/ 	.word	0x000000ff
        /*0594*/ 	.word	0x00000040
        /*0598*/ 	.short	0x010b
        /*059a*/ 	.byte	0x15
	.zero		1


	//   ....[73]....
        /*059c*/ 	.word	0x00004d20
        /*05a0*/ 	.word	0x000000ff
        /*05a4*/ 	.word	0x00000000
        /*05a8*/ 	.short	0x0101
        /*05aa*/ 	.byte	0x06
	.zero		1


	//   ....[74]....
        /*05ac*/ 	.word	0x00004d30
        /*05b0*/ 	.word	0x000000ff
        /*05b4*/ 	.word	0x00000068
        /*05b8*/ 	.short	0x010a
        /*05ba*/ 	.byte	0x15
	.zero		1


	//   ....[75]....
        /*05bc*/ 	.word	0x00004e90
        /*05c0*/ 	.word	0x000000ff
        /*05c4*/ 	.word	0x00000048
        /*05c8*/ 	.short	0x010b
        /*05ca*/ 	.byte	0x15
	.zero		1


	//   ....[76]....
        /*05cc*/ 	.word	0x00004ea0
        /*05d0*/ 	.word	0x000000ff
        /*05d4*/ 	.word	0x00000000
        /*05d8*/ 	.short	0x0101
        /*05da*/ 	.byte	0x06
	.zero		1


	//   ....[77]....
        /*05dc*/ 	.word	0x00004eb0
        /*05e0*/ 	.word	0x000000ff
        /*05e4*/ 	.word	0x00000070
        /*05e8*/ 	.short	0x010a
        /*05ea*/ 	.byte	0x15
	.zero		1


	//   ....[78]....
        /*05ec*/ 	.word	0x00005000
        /*05f0*/ 	.word	0x000000ff
        /*05f4*/ 	.word	0x00000050
        /*05f8*/ 	.short	0x010b
        /*05fa*/ 	.byte	0x15
	.zero		1


	//   ....[79]....
        /*05fc*/ 	.word	0x00005010
        /*0600*/ 	.word	0x000000ff
        /*0604*/ 	.word	0x00000000
        /*0608*/ 	.short	0x0101
        /*060a*/ 	.byte	0x06
	.zero		1


	//   ....[80]....
        /*060c*/ 	.word	0x00005020
        /*0610*/ 	.word	0x000000ff
        /*0614*/ 	.word	0x00000078
        /*0618*/ 	.short	0x010a
        /*061a*/ 	.byte	0x15
	.zero		1


	//   ....[81]....
        /*061c*/ 	.word	0x00005210
        /*0620*/ 	.word	0x000000ff
        /*0624*/ 	.word	0x00000058
        /*0628*/ 	.short	0x010b
        /*062a*/ 	.byte	0x15
	.zero		1


	//   ....[82]....
        /*062c*/ 	.word	0x00005220
        /*0630*/ 	.word	0x000000ff
        /*0634*/ 	.word	0x00000000
        /*0638*/ 	.short	0x0101
        /*063a*/ 	.byte	0x25
	.zero		1


	//   ....[83]....
        /*063c*/ 	.word	0x00005250
        /*0640*/ 	.word	0x000000ff
        /*0644*/ 	.word	0x00000060
        /*0648*/ 	.short	0x010a
        /*064a*/ 	.byte	0x15
	.zero		1


	//   ....[84]....
        /*064c*/ 	.word	0x00005270
        /*0650*/ 	.word	0x000000ff
        /*0654*/ 	.word	0x00000068
        /*0658*/ 	.short	0x010a
        /*065a*/ 	.byte	0x15
	.zero		1


	//   ....[85]....
        /*065c*/ 	.word	0x00005290
        /*0660*/ 	.word	0x000000ff
        /*0664*/ 	.word	0x00000070
        /*0668*/ 	.short	0x010a
        /*066a*/ 	.byte	0x15
	.zero		1


	//   ....[86]....
        /*066c*/ 	.word	0x000052d0
        /*0670*/ 	.word	0x00000000
        /*0674*/ 	.word	0x00000078
        /*0678*/ 	.short	0x010a
        /*067a*/ 	.byte	0xff
	.zero		1


	//   ....[87]....
        /*067c*/ 	.word	0x00005620
        /*0680*/ 	.word	0x00000003
        /*0684*/ 	.word	0x00000090
        /*0688*/ 	.short	0x010a
        /*068a*/ 	.byte	0xff
	.zero		1


	//   ....[88]....
        /*068c*/ 	.word	0x000057a0
        /*0690*/ 	.word	0x00000000
        /*0694*/ 	.word	0x00000000
        /*0698*/ 	.short	0x0101
        /*069a*/ 	.byte	0xff
	.zero		1


	//   ....[89]....
        /*069c*/ 	.word	0x000062f0
        /*06a0*/ 	.word	0x000000ff
        /*06a4*/ 	.word	0x00000040
        /*06a8*/ 	.short	0x010a
        /*06aa*/ 	.byte	0x2c
	.zero		1


	//   ....[90]....
        /*06ac*/ 	.word	0x00006330
        /*06b0*/ 	.word	0x0000001a
        /*06b4*/ 	.word	0x000000b0
        /*06b8*/ 	.short	0x010a
        /*06ba*/ 	.byte	0xff
	.zero		1


	//   ....[91]....
        /*06bc*/ 	.word	0x00006440
        /*06c0*/ 	.word	0x000000ff
        /*06c4*/ 	.word	0x00000040
        /*06c8*/ 	.short	0x010a
        /*06ca*/ 	.byte	0x2c
	.zero		1


	//   ....[92]....
        /*06cc*/ 	.word	0x00006520
        /*06d0*/ 	.word	0x0000001a
        /*06d4*/ 	.word	0x000000b0
        /*06d8*/ 	.short	0x010a
        /*06da*/ 	.byte	0xff
	.zero		1


	//   ....[93]....
        /*06dc*/ 	.word	0x00006c50
        /*06e0*/ 	.word	0x00000000
        /*06e4*/ 	.word	0x00000000
        /*06e8*/ 	.short	0x0101
        /*06ea*/ 	.byte	0xff
	.zero		1


	//   ....[94]....
        /*06ec*/ 	.word	0x00006c60
        /*06f0*/ 	.word	0x00000002
        /*06f4*/ 	.word	0x00000040
        /*06f8*/ 	.short	0x010a
        /*06fa*/ 	.byte	0xff
	.zero		1


	//   ....[95]....
        /*06fc*/ 	.word	0x00006d20
        /*0700*/ 	.word	0x00000002
        /*0704*/ 	.word	0x00000040
        /*0708*/ 	.short	0x010a
        /*070a*/ 	.byte	0xff
	.zero		1


	//   ....[96]....
        /*070c*/ 	.word	0x000074e0
        /*0710*/ 	.word	0x00000000
        /*0714*/ 	.word	0x00000000
        /*0718*/ 	.short	0x0101
        /*071a*/ 	.byte	0xff
	.zero		1


	//   ....[97]....
        /*071c*/ 	.word	0x00007500
        /*0720*/ 	.word	0x00000002
        /*0724*/ 	.word	0x00000040
        /*0728*/ 	.short	0x010a
        /*072a*/ 	.byte	0xff
	.zero		1


	//   ....[98]....
        /*072c*/ 	.word	0x000075b0
        /*0730*/ 	.word	0x00000002
        /*0734*/ 	.word	0x00000040
        /*0738*/ 	.short	0x010a
        /*073a*/ 	.byte	0xff
	.zero		1


	//   ....[99]....
        /*073c*/ 	.word	0x00007d70
        /*0740*/ 	.word	0x00000000
        /*0744*/ 	.word	0x00000000
        /*0748*/ 	.short	0x0101
        /*074a*/ 	.byte	0xff
	.zero		1


	//   ....[100]....
        /*074c*/ 	.word	0x00007d90
        /*0750*/ 	.word	0x00000003
        /*0754*/ 	.word	0x00000040
        /*0758*/ 	.short	0x010a
        /*075a*/ 	.byte	0xff
	.zero		1


	//   ....[101]....
        /*075c*/ 	.word	0x00007e40
        /*0760*/ 	.word	0x00000003
        /*0764*/ 	.word	0x00000040
        /*0768*/ 	.short	0x010a
        /*076a*/ 	.byte	0xff
	.zero		1


	//   ....[102]....
        /*076c*/ 	.word	0x000081e0
        /*0770*/ 	.word	0x000000ff
        /*0774*/ 	.word	0x00000000
        /*0778*/ 	.short	0x0101
        /*077a*/ 	.byte	0x04
	.zero		1


	//   ....[103]....
        /*077c*/ 	.word	0x00008660
        /*0780*/ 	.word	0x00000000
        /*0784*/ 	.word	0x00000000
        /*0788*/ 	.short	0x0101
        /*078a*/ 	.byte	0xff
	.zero		1


	//   ....[104]....
        /*078c*/ 	.word	0x000088f0
        /*0790*/ 	.word	0x000000ff
        /*0794*/ 	.word	0x00000000
        /*0798*/ 	.short	0x0101
        /*079a*/ 	.byte	0x04
	.zero		1


	//   ....[105]....
        /*079c*/ 	.word	0x00008910
        /*07a0*/ 	.word	0x00000000
        /*07a4*/ 	.word	0x00000100
        /*07a8*/ 	.short	0x010a
        /*07aa*/ 	.byte	0xff
	.zero		1


	//   ....[106]....
        /*07ac*/ 	.word	0x00008970
        /*07b0*/ 	.word	0x00000000
        /*07b4*/ 	.word	0x00000020
        /*07b8*/ 	.short	0x010a
        /*07ba*/ 	.byte	0xff
	.zero		1


	//   ....[107]....
        /*07bc*/ 	.word	0x000089d0
        /*07c0*/ 	.word	0x00000000
        /*07c4*/ 	.word	0x00000020
        /*07c8*/ 	.short	0x010a
        /*07ca*/ 	.byte	0xff
	.zero		1


	//   ....[108]....
        /*07cc*/ 	.word	0x00008a20
        /*07d0*/ 	.word	0x00000003
        /*07d4*/ 	.word	0x00000090
        /*07d8*/ 	.short	0x010a
        /*07da*/ 	.byte	0xff
	.zero		1


	//   ....[109]....
        /*07dc*/ 	.word	0x00008a80
        /*07e0*/ 	.word	0x00000000
        /*07e4*/ 	.word	0x00000000
        /*07e8*/ 	.short	0x010a
        /*07ea*/ 	.byte	0xff
	.zero		1


	//   ....[110]....
        /*07ec*/ 	.word	0x00008ae0
        /*07f0*/ 	.word	0x00000000
        /*07f4*/ 	.word	0x00000000
        /*07f8*/ 	.short	0x010a
        /*07fa*/ 	.byte	0xff
	.zero		1


	//   ....[111]....
        /*07fc*/ 	.word	0x00008b40
        /*0800*/ 	.word	0x00000000
        /*0804*/ 	.word	0x00000000
        /*0808*/ 	.short	0x010a
        /*080a*/ 	.byte	0xff
	.zero		1


	//   ....[112]....
        /*080c*/ 	.word	0x00008b90
        /*0810*/ 	.word	0x00000002
        /*0814*/ 	.word	0x000000f0
        /*0818*/ 	.short	0x010a
        /*081a*/ 	.byte	0xff
	.zero		1


	//   ....[113]....
        /*081c*/ 	.word	0x00008bf0
        /*0820*/ 	.word	0x00000002
        /*0824*/ 	.word	0x000000a0
        /*0828*/ 	.short	0x010a
        /*082a*/ 	.byte	0xff
	.zero		1


	//   ....[114]....
        /*082c*/ 	.word	0x00008c40
        /*0830*/ 	.word	0x00000002
        /*0834*/ 	.word	0x00000090
        /*0838*/ 	.short	0x010a
        /*083a*/ 	.byte	0xff
	.zero		1


	//   ....[115]....
        /*083c*/ 	.word	0x00008ca0
        /*0840*/ 	.word	0x00000000
        /*0844*/ 	.word	0x000000a0
        /*0848*/ 	.short	0x010a
        /*084a*/ 	.byte	0xff
	.zero		1


	//   ....[116]....
        /*084c*/ 	.word	0x00008cf0
        /*0850*/ 	.word	0x00000000
        /*0854*/ 	.word	0x00000090
        /*0858*/ 	.short	0x010a
        /*085a*/ 	.byte	0xff
	.zero		1


	//   ....[117]....
        /*085c*/ 	.word	0x00008d50
        /*0860*/ 	.word	0x00000002
        /*0864*/ 	.word	0x000000d0
        /*0868*/ 	.short	0x010a
        /*086a*/ 	.byte	0xff
	.zero		1


	//   ....[118]....
        /*086c*/ 	.word	0x00008db0
        /*0870*/ 	.word	0x00000000
        /*0874*/ 	.word	0x00000000
        /*0878*/ 	.short	0x010a
        /*087a*/ 	.byte	0xff
	.zero		1


	//   ....[119]....
        /*087c*/ 	.word	0x00008e10
        /*0880*/ 	.word	0x00000000
        /*0884*/ 	.word	0x00000000
        /*0888*/ 	.short	0x010a
        /*088a*/ 	.byte	0xff
	.zero		1


	//   ....[120]....
        /*088c*/ 	.word	0x00008e70
        /*0890*/ 	.word	0x00000000
        /*0894*/ 	.word	0x00000000
        /*0898*/ 	.short	0x010a
        /*089a*/ 	.byte	0xff
	.zero		1


	//   ....[121]....
        /*089c*/ 	.word	0x00008ed0
        /*08a0*/ 	.word	0x00000000
        /*08a4*/ 	.word	0x00000000
        /*08a8*/ 	.short	0x010a
        /*08aa*/ 	.byte	0xff
	.zero		1


	//   ....[122]....
        /*08ac*/ 	.word	0x00008f30
        /*08b0*/ 	.word	0x00000000
        /*08b4*/ 	.word	0x00000000
        /*08b8*/ 	.short	0x010a
        /*08ba*/ 	.byte	0xff
	.zero		1


	//   ....[123]....
        /*08bc*/ 	.word	0x00008f80
        /*08c0*/ 	.word	0x0000000c
        /*08c4*/ 	.word	0x00000090
        /*08c8*/ 	.short	0x010a
        /*08ca*/ 	.byte	0xff
	.zero		1


	//   ....[124]....
        /*08cc*/ 	.word	0x00008fe0
        /*08d0*/ 	.word	0x00000000
        /*08d4*/ 	.word	0x00000088
        /*08d8*/ 	.short	0x010a
        /*08da*/ 	.byte	0xff
	.zero		1


	//   ....[125]....
        /*08dc*/ 	.word	0x00009040
        /*08e0*/ 	.word	0x00000000
        /*08e4*/ 	.word	0x00000060
        /*08e8*/ 	.short	0x010a
        /*08ea*/ 	.byte	0xff
	.zero		1


	//   ....[126]....
        /*08ec*/ 	.word	0x000090a0
        /*08f0*/ 	.word	0x00000000
        /*08f4*/ 	.word	0x00000068
        /*08f8*/ 	.short	0x010a
        /*08fa*/ 	.byte	0xff
	.zero		1


	//   ....[127]....
        /*08fc*/ 	.word	0x00009100
        /*0900*/ 	.word	0x00000000
        /*0904*/ 	.word	0x00000070
        /*0908*/ 	.short	0x010a
        /*090a*/ 	.byte	0xff
	.zero		1


	//   ....[128]....
        /*090c*/ 	.word	0x00009160
        /*0910*/ 	.word	0x00000000
        /*0914*/ 	.word	0x00000078
        /*0918*/ 	.short	0x010a
        /*091a*/ 	.byte	0xff
	.zero		1


	//   ....[129]....
        /*091c*/ 	.word	0x000091c0
        /*0920*/ 	.word	0x00000000
        /*0924*/ 	.word	0x00000060
        /*0928*/ 	.short	0x010a
        /*092a*/ 	.byte	0xff
	.zero		1


	//   ....[130]....
        /*092c*/ 	.word	0x00009220
        /*0930*/ 	.word	0x00000000
        /*0934*/ 	.word	0x00000068
        /*0938*/ 	.short	0x010a
        /*093a*/ 	.byte	0xff
	.zero		1


	//   ....[131]....
        /*093c*/ 	.word	0x00009280
        /*0940*/ 	.word	0x00000000
        /*0944*/ 	.word	0x00000070
        /*0948*/ 	.short	0x010a
        /*094a*/ 	.byte	0xff
	.zero		1


	//   ....[132]....
        /*094c*/ 	.word	0x000092d0
        /*0950*/ 	.word	0x00000003
        /*0954*/ 	.word	0x00000090
        /*0958*/ 	.short	0x010a
        /*095a*/ 	.byte	0xff
	.zero		1


	//   ....[133]....
        /*095c*/ 	.word	0x00009330
        /*0960*/ 	.word	0x00000000
        /*0964*/ 	.word	0x00000040
        /*0968*/ 	.short	0x010a
        /*096a*/ 	.byte	0xff
	.zero		1


	//   ....[134]....
        /*096c*/ 	.word	0x00009380
        /*0970*/ 	.word	0x0000001a
        /*0974*/ 	.word	0x000000b0
        /*0978*/ 	.short	0x010a
        /*097a*/ 	.byte	0xff
	.zero		1


	//   ....[135]....
        /*097c*/ 	.word	0x000093d0
        /*0980*/ 	.word	0x00000002
        /*0984*/ 	.word	0x00000040
        /*0988*/ 	.short	0x010a
        /*098a*/ 	.byte	0xff
	.zero		1


	//   ....[136]....
        /*098c*/ 	.word	0x00009420
        /*0990*/ 	.word	0x00000002
        /*0994*/ 	.word	0x00000040
        /*0998*/ 	.short	0x010a
        /*099a*/ 	.byte	0xff
	.zero		1


	//   ....[137]....
        /*099c*/ 	.word	0x00009470
        /*09a0*/ 	.word	0x00000003
        /*09a4*/ 	.word	0x00000040
        /*09a8*/ 	.short	0x010a
        /*09aa*/ 	.byte	0xff
	.zero		1


	//----- nvinfo : EIATTR_NUM_MBARRIERS
	.align		4
.L_47:
        /*09ac*/ 	.byte	0x03, 0x38
        /*09ae*/ 	.short	0x0022


	//----- nvinfo : EIATTR_EXIT_INSTR_OFFSETS
	.align		4
        /*09b0*/ 	.byte	0x04, 0x1c
        /*09b2*/ 	.short	(.L_49 - .L_48)


	//   ....[0]....
.L_48:
        /*09b4*/ 	.word	0x00002b20


	//   ....[1]....
        /*09b8*/ 	.word	0x00003010


	//   ....[2]....
        /*09bc*/ 	.word	0x00003070


	//   ....[3]....
        /*09c0*/ 	.word	0x000041a0


	//   ....[4]....
        /*09c4*/ 	.word	0x00005300


	//   ....[5]....
        /*09c8*/ 	.word	0x00005340


	//   ....[6]....
        /*09cc*/ 	.word	0x000087e0


	//   ....[7]....
        /*09d0*/ 	.word	0x00008860


	//   ....[8]....
        /*09d4*/ 	.word	0x00008890


	//   ....[9]....
        /*09d8*/ 	.word	0x00008900


	//----- nvinfo : EIATTR_MAX_THREADS
	.align		4
.L_49:
        /*09dc*/ 	.byte	0x04, 0x05
        /*09de*/ 	.short	(.L_51 - .L_50)
.L_50:
        /*09e0*/ 	.word	0x00000100
        /*09e4*/ 	.word	0x00000001
        /*09e8*/ 	.word	0x00000001


	//----- nvinfo : EIATTR_CRS_STACK_SIZE
	.align		4
.L_51:
        /*09ec*/ 	.byte	0x04, 0x1e
        /*09ee*/ 	.short	(.L_53 - .L_52)
.L_52:
        /*09f0*/ 	.word	0x00000000


	//----- nvinfo : EIATTR_CBANK_PARAM_SIZE
	.align		4
.L_53:
        /*09f4*/ 	.byte	0x03, 0x19
        /*09f6*/ 	.short	0x0800


	//----- nvinfo : EIATTR_PARAM_CBANK
	.align		4
        /*09f8*/ 	.byte	0x04, 0x0a
        /*09fa*/ 	.short	(.L_55 - .L_54)
	.align		4
.L_54:
        /*09fc*/ 	.word	index@(.nv.constant0._ZN7cutlass13device_kernelINS_4gemm6kernel13GemmUniversalIN4cute5tupleIJiiiiEEENS1_10collective13CollectiveMmaINS1_35MainloopSm100TmaUmmaWarpSpecializedILi4ELi2ELi4ENS5_IJNS4_1CILi1EEENSA_ILi4EEESB_EEEEENS5_IJNSA_ILi64EEENSA_ILi128EEESG_EEENS_10bfloat16_tENS5_IJlSB_lEEESI_SJ_NS4_8TiledMMAINS4_8MMA_AtomIJNS4_20SM100_MMA_F16BF16_SSISI_SI_fLi64ELi128ELNS4_4UMMA5MajorE0ELSO_0ELNSN_7ScaleInE0ELSP_0EEEEEENS4_6LayoutINS5_IJSB_SB_SB_EEENS5_IJNSA_ILi0EEESU_SU_EEEEENS5_IJNS4_10UnderscoreESX_SX_EEEEENS4_23SM90_TMA_LOAD_MULTICASTENS4_14ComposedLayoutINS4_7SwizzleILi3ELi4ELi3EEENS4_18smem_ptr_flag_bitsILi16EEENSS_INS5_IJNSA_ILi8EEESF_EEENS5_IJSF_SB_EEEEEEEvNS4_8identityENS4_13SM90_TMA_LOADES1A_vS1B_EENS_8epilogue10collective18CollectiveEpilogueINS1E_23Sm100TmaWarpSpecializedILi4ELi2ELi16ELb1ELb0EEEJSH_NS5_IJNSS_ISF_SB_EENSS_INSA_ILi32EEESB_EEEEESI_SJ_SI_SJ_NS1E_6fusion15FusionCallbacksIS1I_NS1N_17LinearCombinationISI_fSI_fLNS_15FloatRoundStyleE2EEESH_S1M_JEEENS4_5SM1004TMEM4LOAD26SM100_TMEM_LOAD_16dp256b4xES1C_NS11_INS12_ILi2ELi4ELi3EEES15_NSS_INS5_IJS16_S1K_EEENS5_IJS1K_SB_EEEEEEENS4_17SM75_U32x4_LDSM_NENS4_14SM90_TMA_STOREES21_NS4_17SM90_U32x4_STSM_NENS4_39AutoVectorizingCopyWithAssumedAlignmentILi128EEEEEEvvEEEEvNT_6ParamsE)
        /*0a00*/ 	.short	0x0380
        /*0a02*/ 	.short	0x0800


	//----- nvinfo : EIATTR_SW_WAR
	.align		4
.L_55:
        /*0a04*/ 	.byte	0x04, 0x36
        /*0a06*/ 	.short	(.L_57 - .L_56)
.L_56:
        /*0a08*/ 	.word	0x00000008
.L_57:


//--------------------- .nv.callgraph             --------------------------
	.section	.nv.callgraph,"",@"SHT_CUDA_CALLGRAPH"
	.align	4
	.sectionentsize	8
	.align		4
        /*0000*/ 	.word	0x00000000
	.align		4
        /*0004*/ 	.word	0xffffffff
	.align		4
        /*0008*/ 	.word	index@(_ZN7cutlass13device_kernelINS_4gemm6kernel13GemmUniversalIN4cute5tupleIJiiiiEEENS1_10collective13CollectiveMmaINS1_35MainloopSm100TmaUmmaWarpSpecializedILi4ELi2ELi4ENS5_IJNS4_1CILi1EEENSA_ILi4EEESB_EEEEENS5_IJNSA_ILi64EEENSA_ILi128EEESG_EEENS_10bfloat16_tENS5_IJlSB_lEEESI_SJ_NS4_8TiledMMAINS4_8MMA_AtomIJNS4_20SM100_MMA_F16BF16_SSISI_SI_fLi64ELi128ELNS4_4UMMA5MajorE0ELSO_0ELNSN_7ScaleInE0ELSP_0EEEEEENS4_6LayoutINS5_IJSB_SB_SB_EEENS5_IJNSA_ILi0EEESU_SU_EEEEENS5_IJNS4_10UnderscoreESX_SX_EEEEENS4_23SM90_TMA_LOAD_MULTICASTENS4_14ComposedLayoutINS4_7SwizzleILi3ELi4ELi3EEENS4_18smem_ptr_flag_bitsILi16EEENSS_INS5_IJNSA_ILi8EEESF_EEENS5_IJSF_SB_EEEEEEEvNS4_8identityENS4_13SM90_TMA_LOADES1A_vS1B_EENS_8epilogue10collective18CollectiveEpilogueINS1E_23Sm100TmaWarpSpecializedILi4ELi2ELi16ELb1ELb0EEEJSH_NS5_IJNSS_ISF_SB_EENSS_INSA_ILi32EEESB_EEEEESI_SJ_SI_SJ_NS1E_6fusion15FusionCallbacksIS1I_NS1N_17LinearCombinationISI_fSI_fLNS_15FloatRoundStyleE2EEESH_S1M_JEEENS4_5SM1004TMEM4LOAD26SM100_TMEM_LOAD_16dp256b4xES1C_NS11_INS12_ILi2ELi4ELi3EEES15_NSS_INS5_IJS16_S1K_EEENS5_IJS1K_SB_EEEEEEENS4_17SM75_U32x4_LDSM_NENS4_14SM90_TMA_STOREES21_NS4_17SM90_U32x4_STSM_NENS4_39AutoVectorizingCopyWithAssumedAlignmentILi128EEEEEEvvEEEEvNT_6ParamsE)
	.align		4
        /*000c*/ 	.word	index@(__assertfail)
	.align		4
        /*0010*/ 	.word	0x00000000
	.align		4
        /*0014*/ 	.word	0xfffffffe
	.align		4
        /*0018*/ 	.word	0x00000000
	.align		4
        /*001c*/ 	.word	0xfffffffd
	.align		4
        /*0020*/ 	.word	0x00000000
	.align		4
        /*0024*/ 	.word	0xfffffffc


//--------------------- .nv.constant4             --------------------------
	.section	.nv.constant4,"a",@progbits
	.align	8
	.align		8
.nv.constant4:
        /*0000*/ 	.dword	__assertfail
	.align		8
        /*0008*/ 	.dword	__unnamed_1
	.align		8
        /*0010*/ 	.dword	__unnamed_2
	.align		8
        /*0018*/ 	.dword	_ZN40_INTERNAL_a724d28e_4_k_cu_7b12ca1a_334244cuda3std3__45__cpo5beginE
	.align		8
        /*0020*/ 	.dword	_ZN40_INTERNAL_a724d28e_4_k_cu_7b12ca1a_334244cuda3std3__45__cpo3endE
	.align		8
        /*0028*/ 	.dword	_ZN40_INTERNAL_a724d28e_4_k_cu_7b12ca1a_334244cuda3std3__45__cpo6cbeginE
	.align		8
        /*0030*/ 	.dword	_ZN40_INTERNAL_a724d28e_4_k_cu_7b12ca1a_334244cuda3std3__45__cpo4cendE
	.align		8
        /*0038*/ 	.dword	_ZN40_INTERNAL_a724d28e_4_k_cu_7b12ca1a_334244cuda3std3__442_GLOBAL__N__a724d28e_4_k_cu_7b12ca1a_334246ignoreE
	.align		8
        /*0040*/ 	.dword	_ZN40_INTERNAL_a724d28e_4_k_cu_7b12ca1a_334244cuda3std3__419piecewise_constructE
	.align		8
        /*0048*/ 	.dword	_ZN40_INTERNAL_a724d28e_4_k_cu_7b12ca1a_334244cuda3std3__48in_placeE
	.align		8
        /*0050*/ 	.dword	_ZN40_INTERNAL_a724d28e_4_k_cu_7b12ca1a_334244cuda3std6ranges3__45__cpo4swapE
	.align		8
        /*0058*/ 	.dword	_ZN40_INTERNAL_a724d28e_4_k_cu_7b12ca1a_334244cuda3std6ranges3__45__cpo9iter_moveE
	.align		8
        /*0060*/ 	.dword	_ZN40_INTERNAL_a724d28e_4_k_cu_7b12ca1a_334244cute7productE
	.align		8
        /*0068*/ 	.dword	_ZN40_INTERNAL_a724d28e_4_k_cu_7b12ca1a_334244cute1_E
	.align		8
        /*0070*/ 	.dword	$str$25
	.align		8
        /*0078*/ 	.dword	$str$26
	.align		8
        /*0080*/ 	.dword	$str$27
	.align		8
        /*0088*/ 	.dword	$str$28


//--------------------- .text._ZN7cutlass13device_kernelINS_4gemm6kernel13GemmUniversalIN4cute5tupleIJiiiiEEENS1_10collective13CollectiveMmaINS1_35MainloopSm100TmaUmmaWarpSpecializedILi4ELi2ELi4ENS5_IJNS4_1CILi1EEENSA_ILi4EEESB_EEEEENS5_IJNSA_ILi64EEENSA_ILi128EEESG_EEENS_10bfloat16_tENS5_IJlSB_lEEESI_SJ_NS4_8TiledMMAINS4_8MMA_AtomIJNS4_20SM100_MMA_F16BF16_SSISI_SI_fLi64ELi128ELNS4_4UMMA5MajorE0ELSO_0ELNSN_7ScaleInE0ELSP_0EEEEEENS4_6LayoutINS5_IJSB_SB_SB_EEENS5_IJNSA_ILi0EEESU_SU_EEEEENS5_IJNS4_10UnderscoreESX_SX_EEEEENS4_23SM90_TMA_LOAD_MULTICASTENS4_14ComposedLayoutINS4_7SwizzleILi3ELi4ELi3EEENS4_18smem_ptr_flag_bitsILi16EEENSS_INS5_IJNSA_ILi8EEESF_EEENS5_IJSF_SB_EEEEEEEvNS4_8identityENS4_13SM90_TMA_LOADES1A_vS1B_EENS_8epilogue10collective18CollectiveEpilogueINS1E_23Sm100TmaWarpSpecializedILi4ELi2ELi16ELb1ELb0EEEJSH_NS5_IJNSS_ISF_SB_EENSS_INSA_ILi32EEESB_EEEEESI_SJ_SI_SJ_NS1E_6fusion15FusionCallbacksIS1I_NS1N_17LinearCombinationISI_fSI_fLNS_15FloatRoundStyleE2EEESH_S1M_JEEENS4_5SM1004TMEM4LOAD26SM100_TMEM_LOAD_16dp256b4xES1C_NS11_INS12_ILi2ELi4ELi3EEES15_NSS_INS5_IJS16_S1K_EEENS5_IJS1K_SB_EEEEEEENS4_17SM75_U32x4_LDSM_NENS4_14SM90_TMA_STOREES21_NS4_17SM90_U32x4_STSM_NENS4_39AutoVectorizingCopyWithAssumedAlignmentILi128EEEEEEvvEEEEvNT_6ParamsE --------------------------
	.section	.text._ZN7cutlass13device_kernelINS_4gemm6kernel13GemmUniversalIN4cute5tupleIJiiiiEEENS1_10collective13CollectiveMmaINS1_35MainloopSm100TmaUmmaWarpSpecializedILi4ELi2ELi4ENS5_IJNS4_1CILi1EEENSA_ILi4EEESB_EEEEENS5_IJNSA_ILi64EEENSA_ILi128EEESG_EEENS_10bfloat16_tENS5_IJlSB_lEEESI_SJ_NS4_8TiledMMAINS4_8MMA_AtomIJNS4_20SM100_MMA_F16BF16_SSISI_SI_fLi64ELi128ELNS4_4UMMA5MajorE0ELSO_0ELNSN_7ScaleInE0ELSP_0EEEEEENS4_6LayoutINS5_IJSB_SB_SB_EEENS5_IJNSA_ILi0EEESU_SU_EEEEENS5_IJNS4_10UnderscoreESX_SX_EEEEENS4_23SM90_TMA_LOAD_MULTICASTENS4_14ComposedLayoutINS4_7SwizzleILi3ELi4ELi3EEENS4_18smem_ptr_flag_bitsILi16EEENSS_INS5_IJNSA_ILi8EEESF_EEENS5_IJSF_SB_EEEEEEEvNS4_8identityENS4_13SM90_TMA_LOADES1A_vS1B_EENS_8epilogue10collective18CollectiveEpilogueINS1E_23Sm100TmaWarpSpecializedILi4ELi2ELi16ELb1ELb0EEEJSH_NS5_IJNSS_ISF_SB_EENSS_INSA_ILi32EEESB_EEEEESI_SJ_SI_SJ_NS1E_6fusion15FusionCallbacksIS1I_NS1N_17LinearCombinationISI_fSI_fLNS_15FloatRoundStyleE2EEESH_S1M_JEEENS4_5SM1004TMEM4LOAD26SM100_TMEM_LOAD_16dp256b4xES1C_NS11_INS12_ILi2ELi4ELi3EEES15_NSS_INS5_IJS16_S1K_EEENS5_IJS1K_SB_EEEEEEENS4_17SM75_U32x4_LDSM_NENS4_14SM90_TMA_STOREES21_NS4_17SM90_U32x4_STSM_NENS4_39AutoVectorizingCopyWithAssumedAlignmentILi128EEEEEEvvEEEEvNT_6ParamsE,"ax",@progbits
	.align	128
.text._ZN7cutlass13device_kernelINS_4gemm6kernel13GemmUniversalIN4cute5tupleIJiiiiEEENS1_10collective13CollectiveMmaINS1_35MainloopSm100TmaUmmaWarpSpecializedILi4ELi2ELi4ENS5_IJNS4_1CILi1EEENSA_ILi4EEESB_EEEEENS5_IJNSA_ILi64EEENSA_ILi128EEESG_EEENS_10bfloat16_tENS5_IJlSB_lEEESI_SJ_NS4_8TiledMMAINS4_8MMA_AtomIJNS4_20SM100_MMA_F16BF16_SSISI_SI_fLi64ELi128ELNS4_4UMMA5MajorE0ELSO_0ELNSN_7ScaleInE0ELSP_0EEEEEENS4_6LayoutINS5_IJSB_SB_SB_EEENS5_IJNSA_ILi0EEESU_SU_EEEEENS5_IJNS4_10UnderscoreESX_SX_EEEEENS4_23SM90_TMA_LOAD_MULTICASTENS4_14ComposedLayoutINS4_7SwizzleILi3ELi4ELi3EEENS4_18smem_ptr_flag_bitsILi16EEENSS_INS5_IJNSA_ILi8EEESF_EEENS5_IJSF_SB_EEEEEEEvNS4_8identityENS4_13SM90_TMA_LOADES1A_vS1B_EENS_8epilogue10collective18CollectiveEpilogueINS1E_23Sm100TmaWarpSpecializedILi4ELi2ELi16ELb1ELb0EEEJSH_NS5_IJNSS_ISF_SB_EENSS_INSA_ILi32EEESB_EEEEESI_SJ_SI_SJ_NS1E_6fusion15FusionCallbacksIS1I_NS1N_17LinearCombinationISI_fSI_fLNS_15FloatRoundStyleE2EEESH_S1M_JEEENS4_5SM1004TMEM4LOAD26SM100_TMEM_LOAD_16dp256b4xES1C_NS11_INS12_ILi2ELi4ELi3EEES15_NSS_INS5_IJS16_S1K_EEENS5_IJS1K_SB_EEEEEEENS4_17SM75_U32x4_LDSM_NENS4_14SM90_TMA_STOREES21_NS4_17SM90_U32x4_STSM_NENS4_39AutoVectorizingCopyWithAssumedAlignmentILi128EEEEEEvvEEEEvNT_6ParamsE:
        .type           _ZN7cutlass13device_kernelINS_4gemm6kernel13GemmUniversalIN4cute5tupleIJiiiiEEENS1_10collective13CollectiveMmaINS1_35MainloopSm100TmaUmmaWarpSpecializedILi4ELi2ELi4ENS5_IJNS4_1CILi1EEENSA_ILi4EEESB_EEEEENS5_IJNSA_ILi64EEENSA_ILi128EEESG_EEENS_10bfloat16_tENS5_IJlSB_lEEESI_SJ_NS4_8TiledMMAINS4_8MMA_AtomIJNS4_20SM100_MMA_F16BF16_SSISI_SI_fLi64ELi128ELNS4_4UMMA5MajorE0ELSO_0ELNSN_7ScaleInE0ELSP_0EEEEEENS4_6LayoutINS5_IJSB_SB_SB_EEENS5_IJNSA_ILi0EEESU_SU_EEEEENS5_IJNS4_10UnderscoreESX_SX_EEEEENS4_23SM90_TMA_LOAD_MULTICASTENS4_14ComposedLayoutINS4_7SwizzleILi3ELi4ELi3EEENS4_18smem_ptr_flag_bitsILi16EEENSS_INS5_IJNSA_ILi8EEESF_EEENS5_IJSF_SB_EEEEEEEvNS4_8identityENS4_13SM90_TMA_LOADES1A_vS1B_EENS_8epilogue10collective18CollectiveEpilogueINS1E_23Sm100TmaWarpSpecializedILi4ELi2ELi16ELb1ELb0EEEJSH_NS5_IJNSS_ISF_SB_EENSS_INSA_ILi32EEESB_EEEEESI_SJ_SI_SJ_NS1E_6fusion15FusionCallbacksIS1I_NS1N_17LinearCombinationISI_fSI_fLNS_15FloatRoundStyleE2EEESH_S1M_JEEENS4_5SM1004TMEM4LOAD26SM100_TMEM_LOAD_16dp256b4xES1C_NS11_INS12_ILi2ELi4ELi3EEES15_NSS_INS5_IJS16_S1K_EEENS5_IJS1K_SB_EEEEEEENS4_17SM75_U32x4_LDSM_NENS4_14SM90_TMA_STOREES21_NS4_17SM90_U32x4_STSM_NENS4_39AutoVectorizingCopyWithAssumedAlignmentILi128EEEEEEvvEEEEvNT_6ParamsE,@function
        .size           _ZN7cutlass13device_kernelINS_4gemm6kernel13GemmUniversalIN4cute5tupleIJiiiiEEENS1_10collective13CollectiveMmaINS1_35MainloopSm100TmaUmmaWarpSpecializedILi4ELi2ELi4ENS5_IJNS4_1CILi1EEENSA_ILi4EEESB_EEEEENS5_IJNSA_ILi64EEENSA_ILi128EEESG_EEENS_10bfloat16_tENS5_IJlSB_lEEESI_SJ_NS4_8TiledMMAINS4_8MMA_AtomIJNS4_20SM100_MMA_F16BF16_SSISI_SI_fLi64ELi128ELNS4_4UMMA5MajorE0ELSO_0ELNSN_7ScaleInE0ELSP_0EEEEEENS4_6LayoutINS5_IJSB_SB_SB_EEENS5_IJNSA_ILi0EEESU_SU_EEEEENS5_IJNS4_10UnderscoreESX_SX_EEEEENS4_23SM90_TMA_LOAD_MULTICASTENS4_14ComposedLayoutINS4_7SwizzleILi3ELi4ELi3EEENS4_18smem_ptr_flag_bitsILi16EEENSS_INS5_IJNSA_ILi8EEESF_EEENS5_IJSF_SB_EEEEEEEvNS4_8identityENS4_13SM90_TMA_LOADES1A_vS1B_EENS_8epilogue10collective18CollectiveEpilogueINS1E_23Sm100TmaWarpSpecializedILi4ELi2ELi16ELb1ELb0EEEJSH_NS5_IJNSS_ISF_SB_EENSS_INSA_ILi32EEESB_EEEEESI_SJ_SI_SJ_NS1E_6fusion15FusionCallbacksIS1I_NS1N_17LinearCombinationISI_fSI_fLNS_15FloatRoundStyleE2EEESH_S1M_JEEENS4_5SM1004TMEM4LOAD26SM100_TMEM_LOAD_16dp256b4xES1C_NS11_INS12_ILi2ELi4ELi3EEES15_NSS_INS5_IJS16_S1K_EEENS5_IJS1K_SB_EEEEEEENS4_17SM75_U32x4_LDSM_NENS4_14SM90_TMA_STOREES21_NS4_17SM90_U32x4_STSM_NENS4_39AutoVectorizingCopyWithAssumedAlignmentILi128EEEEEEvvEEEEvNT_6ParamsE,(.L_x_183 - _ZN7cutlass13device_kernelINS_4gemm6kernel13GemmUniversalIN4cute5tupleIJiiiiEEENS1_10collective13CollectiveMmaINS1_35MainloopSm100TmaUmmaWarpSpecializedILi4ELi2ELi4ENS5_IJNS4_1CILi1EEENSA_ILi4EEESB_EEEEENS5_IJNSA_ILi64EEENSA_ILi128EEESG_EEENS_10bfloat16_tENS5_IJlSB_lEEESI_SJ_NS4_8TiledMMAINS4_8MMA_AtomIJNS4_20SM100_MMA_F16BF16_SSISI_SI_fLi64ELi128ELNS4_4UMMA5MajorE0ELSO_0ELNSN_7ScaleInE0ELSP_0EEEEEENS4_6LayoutINS5_IJSB_SB_SB_EEENS5_IJNSA_ILi0EEESU_SU_EEEEENS5_IJNS4_10UnderscoreESX_SX_EEEEENS4_23SM90_TMA_LOAD_MULTICASTENS4_14ComposedLayoutINS4_7SwizzleILi3ELi4ELi3EEENS4_18smem_ptr_flag_bitsILi16EEENSS_INS5_IJNSA_ILi8EEESF_EEENS5_IJSF_SB_EEEEEEEvNS4_8identityENS4_13SM90_TMA_LOADES1A_vS1B_EENS_8epilogue10collective18CollectiveEpilogueINS1E_23Sm100TmaWarpSpecializedILi4ELi2ELi16ELb1ELb0EEEJSH_NS5_IJNSS_ISF_SB_EENSS_INSA_ILi32EEESB_EEEEESI_SJ_SI_SJ_NS1E_6fusion15FusionCallbacksIS1I_NS1N_17LinearCombinationISI_fSI_fLNS_15FloatRoundStyleE2EEESH_S1M_JEEENS4_5SM1004TMEM4LOAD26SM100_TMEM_LOAD_16dp256b4xES1C_NS11_INS12_ILi2ELi4ELi3EEES15_NSS_INS5_IJS16_S1K_EEENS5_IJS1K_SB_EEEEEEENS4_17SM75_U32x4_LDSM_NENS4_14SM90_TMA_STOREES21_NS4_17SM90_U32x4_STSM_NENS4_39AutoVectorizingCopyWithAssumedAlignmentILi128EEEEEEvvEEEEvNT_6ParamsE)
        .other          _ZN7cutlass13device_kernelINS_4gemm6kernel13GemmUniversalIN4cute5tupleIJiiiiEEENS1_10collective13CollectiveMmaINS1_35MainloopSm100TmaUmmaWarpSpecializedILi4ELi2ELi4ENS5_IJNS4_1CILi1EEENSA_ILi4EEESB_EEEEENS5_IJNSA_ILi64EEENSA_ILi128EEESG_EEENS_10bfloat16_tENS5_IJlSB_lEEESI_SJ_NS4_8TiledMMAINS4_8MMA_AtomIJNS4_20SM100_MMA_F16BF16_SSISI_SI_fLi64ELi128ELNS4_4UMMA5MajorE0ELSO_0ELNSN_7ScaleInE0ELSP_0EEEEEENS4_6LayoutINS5_IJSB_SB_SB_EEENS5_IJNSA_ILi0EEESU_SU_EEEEENS5_IJNS4_10UnderscoreESX_SX_EEEEENS4_23SM90_TMA_LOAD_MULTICASTENS4_14ComposedLayoutINS4_7SwizzleILi3ELi4ELi3EEENS4_18smem_ptr_flag_bitsILi16EEENSS_INS5_IJNSA_ILi8EEESF_EEENS5_IJSF_SB_EEEEEEEvNS4_8identityENS4_13SM90_TMA_LOADES1A_vS1B_EENS_8epilogue10collective18CollectiveEpilogueINS1E_23Sm100TmaWarpSpecializedILi4ELi2ELi16ELb1ELb0EEEJSH_NS5_IJNSS_ISF_SB_EENSS_INSA_ILi32EEESB_EEEEESI_SJ_SI_SJ_NS1E_6fusion15FusionCallbacksIS1I_NS1N_17LinearCombinationISI_fSI_fLNS_15FloatRoundStyleE2EEESH_S1M_JEEENS4_5SM1004TMEM4LOAD26SM100_TMEM_LOAD_16dp256b4xES1C_NS11_INS12_ILi2ELi4ELi3EEES15_NSS_INS5_IJS16_S1K_EEENS5_IJS1K_SB_EEEEEEENS4_17SM75_U32x4_LDSM_NENS4_14SM90_TMA_STOREES21_NS4_17SM90_U32x4_STSM_NENS4_39AutoVectorizingCopyWithAssumedAlignmentILi128EEEEEEvvEEEEvNT_6ParamsE,@"STO_CUDA_ENTRY STV_DEFAULT"
_ZN7cutlass13device_kernelINS_4gemm6kernel13GemmUniversalIN4cute5tupleIJiiiiEEENS1_10collective13CollectiveMmaINS1_35MainloopSm100TmaUmmaWarpSpecializedILi4ELi2ELi4ENS5_IJNS4_1CILi1EEENSA_ILi4EEESB_EEEEENS5_IJNSA_ILi64EEENSA_ILi128EEESG_EEENS_10bfloat16_tENS5_IJlSB_lEEESI_SJ_NS4_8TiledMMAINS4_8MMA_AtomIJNS4_20SM100_MMA_F16BF16_SSISI_SI_fLi64ELi128ELNS4_4UMMA5MajorE0ELSO_0ELNSN_7ScaleInE0ELSP_0EEEEEENS4_6LayoutINS5_IJSB_SB_SB_EEENS5_IJNSA_ILi0EEESU_SU_EEEEENS5_IJNS4_10UnderscoreESX_SX_EEEEENS4_23SM90_TMA_LOAD_MULTICASTENS4_14ComposedLayoutINS4_7SwizzleILi3ELi4ELi3EEENS4_18smem_ptr_flag_bitsILi16EEENSS_INS5_IJNSA_ILi8EEESF_EEENS5_IJSF_SB_EEEEEEEvNS4_8identityENS4_13SM90_TMA_LOADES1A_vS1B_EENS_8epilogue10collective18CollectiveEpilogueINS1E_23Sm100TmaWarpSpecializedILi4ELi2ELi16ELb1ELb0EEEJSH_NS5_IJNSS_ISF_SB_EENSS_INSA_ILi32EEESB_EEEEESI_SJ_SI_SJ_NS1E_6fusion15FusionCallbacksIS1I_NS1N_17LinearCombinationISI_fSI_fLNS_15FloatRoundStyleE2EEESH_S1M_JEEENS4_5SM1004TMEM4LOAD26SM100_TMEM_LOAD_16dp256b4xES1C_NS11_INS12_ILi2ELi4ELi3EEES15_NSS_INS5_IJS16_S1K_EEENS5_IJS1K_SB_EEEEEEENS4_17SM75_U32x4_LDSM_NENS4_14SM90_TMA_STOREES21_NS4_17SM90_U32x4_STSM_NENS4_39AutoVectorizingCopyWithAssumedAlignmentILi128EEEEEEvvEEEEvNT_6ParamsE:
[----:B------:R-:W1:Y:S01]  /*0000*/  LDC R1, c[0x0][0x37c] ;  /* 0x0000df00ff017b82 */ /* 0x000e620000000800 */
[----:B------:R-:W2:Y:S01]  /*0010*/  S2R R56, SR_TID.X ;  /* 0x0000000000387919 */ /* 0x000ea20000002100 */
[----:B------:R-:W3:Y:S01]  /*0020*/  LDCU.64 UR8, c[0x0][0x890] ;  /* 0x00011200ff0877ac */ /* 0x000ee20008000a00 */
[----:B------:R-:W-:Y:S02]  /*0030*/  PRMT R45, RZ, 0x7610, R45 ;  /* 0x00007610ff2d7816 */ /* 0x000fe4000000002d */
[----:B------:R-:W-:Y:S01]  /*0040*/  ELECT P3, URZ, PT ;  /* 0x0000000000ff782f */ /* 0x000fe20003860000 */
[----:B---3--:R-:W-:-:S04]  /*0050*/  UISETP.NE.U32.AND UP0, UPT, UR8, URZ, UPT ;  /* 0x000000ff0800728c */ /* 0x008fc8000bf05070 */
[----:B------:R-:W-:Y:S01]  /*0060*/  UISETP.NE.AND.EX UP0, UPT, UR9, URZ, UPT, UP0 ;  /* 0x000000ff0900728c */ /* 0x000fe2000bf05300 */
[----:B--2---:R-:W-:-:S05]  /*0070*/  SHF.R.U32.HI R46, RZ, 0x5, R56 ;  /* 0x00000005ff2e7819 */ /* 0x004fca0000011638 */
[----:B------:R-:W2:Y:S02]  /*0080*/  SHFL.IDX PT, R0, R46, RZ, 0x1f ;  /* 0x00001fff2e007589 */ /* 0x000ea400000e0000 */
[----:B--2---:R-:W-:Y:S01]  /*0090*/  R2UR UR17, R0 ;  /* 0x00000000001172ca */ /* 0x004fe200000e0000 */
[----:B-1----:R-:W-:-:S14]  /*00a0*/  BRA.U UP0, `(.L_x_0) ;  /* 0x0000000100307547 */ /* 0x002fdc000b800000 */
[----:B------:R-:W1:Y:S02]  /*00b0*/  LDCU.64 UR4, c[0x0][0x888] ;  /* 0x00011100ff0477ac */ /* 0x000e640008000a00 */
[----:B-1----:R-:W-:-:S04]  /*00c0*/  UISETP.NE.U32.AND UP0, UPT, UR4, URZ, UPT ;  /* 0x000000ff0400728c */ /* 0x002fc8000bf05070 */
[----:B------:R-:W-:-:S09]  /*00d0*/  UISETP.NE.AND.EX UP0, UPT, UR5, URZ, UPT, UP0 ;  /* 0x000000ff0500728c */ /* 0x000fd2000bf05300 */
[----:B------:R-:W-:Y:S05]  /*00e0*/  BRA.U !UP0, `(.L_x_1) ;  /* 0x0000000108147547 */ /* 0x000fea000b800000 */
[----:B------:R-:W1:Y:S01]  /*00f0*/  LDC.64 R2, c[0x0][0x888] ;  /* 0x00022200ff027b82 */ /* 0x000e620000000a00 */
[----:B------:R-:W1:Y:S02]  /*0100*/  LDCU.64 UR4, c[0x0][0x358] ;  /* 0x00006b00ff0477ac */ /* 0x000e640008000a00 */
[----:B-1----:R1:W5:Y:S01]  /*0110*/  LDG.E R27, desc[UR4][R2.64] ;  /* 0x00000004021b7981 */ /* 0x002362000c1e1900 */
[----:B------:R-:W-:Y:S01]  /*0120*/  HFMA2 R45, -RZ, RZ, 0, 5.9604644775390625e-08 ;  /* 0x00000001ff2d7431 */ /* 0x000fe200000001ff */
[----:B------:R-:W-:Y:S05]  /*0130*/  BRA `(.L_x_0) ;  /* 0x00000000000c7947 */ /* 0x000fea0003800000 */
.L_x_1:
[----:B------:R-:W1:Y:S01]  /*0140*/  LDCU UR4, c[0x0][0x880] ;  /* 0x00011000ff0477ac */ /* 0x000e620008000800 */
[----:B------:R-:W-:Y:S01]  /*0150*/  HFMA2 R45, -RZ, RZ, 0, 5.9604644775390625e-08 ;  /* 0x00000001ff2d7431 */ /* 0x000fe200000001ff */
[----:B-1----:R-:W-:-:S07]  /*0160*/  MOV R27, UR4 ;  /* 0x00000004001b7c02 */ /* 0x002fce0008000f00 */
.L_x_0:
[----:B------:R-:W2:Y:S02]  /*0170*/  LDCU.64 UR4, c[0x0][0x8b0] ;  /* 0x00011600ff0477ac */ /* 0x000ea40008000a00 */
[----:B--2---:R-:W-:-:S04]  /*0180*/  UISETP.NE.U32.AND UP0, UPT, UR4, URZ, UPT ;  /* 0x000000ff0400728c */ /* 0x004fc8000bf05070 */
[----:B------:R-:W-:-:S09]  /*0190*/  UISETP.NE.AND.EX UP0, UPT, UR5, URZ, UPT, UP0 ;  /* 0x000000ff0500728c */ /* 0x000fd2000bf05300 */
[----:B------:R-:W-:Y:S05]  /*01a0*/  BRA.U UP0, `(.L_x_2) ;  /* 0x0000000100287547 */ /* 0x000fea000b800000 */
[----:B------:R-:W2:Y:S02]  /*01b0*/  LDCU.64 UR4, c[0x0][0x8a8] ;  /* 0x00011500ff0477ac */ /* 0x000ea40008000a00 */
[----:B--2---:R-:W-:-:S04]  /*01c0*/  UISETP.NE.U32.AND UP0, UPT, UR4, URZ, UPT ;  /* 0x000000ff0400728c */ /* 0x004fc8000bf05070 */
[----:B------:R-:W-:-:S09]  /*01d0*/  UISETP.NE.AND.EX UP0, UPT, UR5, URZ, UPT, UP0 ;  /* 0x000000ff0500728c */ /* 0x000fd2000bf05300 */
[----:B------:R-:W-:Y:S05]  /*01e0*/  BRA.U !UP0, `(.L_x_3) ;  /* 0x0000000108107547 */ /* 0x000fea000b800000 */
[----:B------:R-:W2:Y:S01]  /*01f0*/  LDC.64 R24, c[0x0][0x8a8] ;  /* 0x00022a00ff187b82 */ /* 0x000ea20000000a00 */
[----:B------:R-:W2:Y:S02]  /*0200*/  LDCU.64 UR4, c[0x0][0x358] ;  /* 0x00006b00ff0477ac */ /* 0x000ea40008000a00 */
[----:B--2---:R2:W5:Y:S01]  /*0210*/  LDG.E R24, desc[UR4][R24.64] ;  /* 0x0000000418187981 */ /* 0x004562000c1e1900 */
[----:B------:R-:W-:Y:S05]  /*0220*/  BRA `(.L_x_2) ;  /* 0x0000000000087947 */ /* 0x000fea0003800000 */
.L_x_3:
[----:B------:R-:W2:Y:S02]  /*0230*/  LDCU UR4, c[0x0][0x8a0] ;  /* 0x00011400ff0477ac */ /* 0x000ea40008000800 */
[----:B--2---:R-:W-:Y:S02]  /*0240*/  MOV R24, UR4 ;  /* 0x0000000400187c02 */ /* 0x004fe40008000f00 */
.L_x_2:
[----:B------:R-:W-:Y:S01]  /*0250*/  IMAD.U32 R0, RZ, RZ, UR17 ;  /* 0x00000011ff007e24 */ /* 0x000fe2000f8e00ff */
[----:B------:R-:W-:Y:S04]  /*0260*/  BSSY.RECONVERGENT B0, `(.L_x_4) ;  /* 0x000000c000007945 */ /* 0x000fe80003800200 */
[C---:B------:R-:W-:Y:S02]  /*0270*/  ISETP.NE.OR P1, PT, R0.reuse, 0x1, !P3 ;  /* 0x000000010000780c */ /* 0x040fe40005f25670 */
[----:B------:R-:W-:-:S11]  /*0280*/  ISETP.NE.OR P0, PT, R0, 0x3, !P3 ;  /* 0x000000030000780c */ /* 0x000fd60005f05670 */
[----:B------:R-:W-:Y:S05]  /*0290*/  @P1 BRA `(.L_x_5) ;  /* 0x0000000000201947 */ /* 0x000fea0003800000 */
[----:B------:R-:W3:Y:S02]  /*02a0*/  LDCU.64 UR4, c[0x0][0x348] ;  /* 0x00006900ff0477ac */ /* 0x000ee40008000a00 */
[----:B---3--:R-:W-:Y:S02]  /*02b0*/  UIADD3 UR6, UP1, UPT, UR4, 0x80, URZ ;  /* 0x0000008004067890 */ /* 0x008fe4000ff3e0ff */
[----:B------:R-:W-:Y:S02]  /*02c0*/  UIADD3 UR4, UP0, UPT, UR4, 0x180, URZ ;  /* 0x0000018004047890 */ /* 0x000fe4000ff1e0ff */
[----:B------:R-:W-:Y:S02]  /*02d0*/  UIADD3.X UR7, UPT, UPT, URZ, UR5, URZ, UP1, !UPT ;  /* 0x00000005ff077290 */ /* 0x000fe40008ffe4ff */
[----:B------:R-:W-:-:S07]  /*02e0*/  UIADD3.X UR5, UPT, UPT, URZ, UR5, URZ, UP0, !UPT ;  /* 0x00000005ff057290 */ /* 0x000fce00087fe4ff */
[----:B------:R3:W-:Y:S02]  /*02f0*/  UTMACCTL.PF [UR6] ;  /* 0x00000000060079b9 */ /* 0x0007e40008040000 */
[----:B------:R3:W-:Y:S02]  /*0300*/  UTMACCTL.PF [UR4] ;  /* 0x00000000040079b9 */ /* 0x0007e40008040000 */
[----:B---3--:R-:W-:Y:S01]  /*0310*/  NOP ;  /* 0x0000000000007918 */ /* 0x008fe20000000000 */
.L_x_5:
[----:B------:R-:W-:Y:S05]  /*0320*/  BSYNC.RECONVERGENT B0 ;  /* 0x0000000000007941 */ /* 0x000fea0003800200 */
.L_x_4:
[----:B------:R-:W-:Y:S04]  /*0330*/  BSSY.RECONVERGENT B0, `(.L_x_6) ;  /* 0x000000a000007945 */ /* 0x000fe80003800200 */
        /* <DEDUP_REMOVED lines=9> */
.L_x_7:
[----:B------:R-:W-:Y:S05]  /*03d0*/  BSYNC.RECONVERGENT B0 ;  /* 0x0000000000007941 */ /* 0x000fea0003800200 */
.L_x_6:
[----:B------:R-:W3:Y:S01]  /*03e0*/  LDCU.64 UR4, c[0x0][0x888] ;  /* 0x00011100ff0477ac */ /* 0x000ee20008000a00 */
[----:B------:R-:W-:Y:S02]  /*03f0*/  UISETP.EQ.U32.AND UP1, UPT, UR8, URZ, UPT ;  /* 0x000000ff0800728c */ /* 0x000fe4000bf22070 */
[----:B------:R-:W-:Y:S02]  /*0400*/  UPLOP3.LUT UP3, UPT, UPT, UPT, UPT, 0x80, 0x8 ;  /* 0x000000000008789c */ /* 0x000fe40003f6f070 */
[----:B---3--:R-:W-:-:S04]  /*0410*/  UISETP.NE.U32.AND UP0, UPT, UR4, URZ, UPT ;  /* 0x000000ff0400728c */ /* 0x008fc8000bf05070 */
[----:B------:R-:W-:-:S04]  /*0420*/  UISETP.NE.AND.EX UP0, UPT, UR5, URZ, UPT, UP0 ;  /* 0x000000ff0500728c */ /* 0x000fc8000bf05300 */
[----:B------:R-:W-:-:S04]  /*0430*/  UISETP.EQ.OR.EX UP2, UPT, UR9, URZ, !UP0, UP1 ;  /* 0x000000ff0900728c */ /* 0x000fc8000c742710 */
[----:B------:R-:W-:-:S06]  /*0440*/  UP2UR UR4, UPR, URZ, 0x4 ;  /* 0x00000004ff047883 */ /* 0x000fcc0008000000 */
[----:B------:R-:W-:Y:S01]  /*0450*/  MOV R48, UR4 ;  /* 0x0000000400307c02 */ /* 0x000fe20008000f00 */
[----:B------:R-:W-:Y:S06]  /*0460*/  BRA.U !UP2, `(.L_x_8) ;  /* 0x000000010a207547 */ /* 0x000fec000b800000 */
[----:B------:R-:W-:Y:S01]  /*0470*/  UISETP.NE.U32.AND UP1, UPT, UR8, URZ, UPT ;  /* 0x000000ff0800728c */ /* 0x000fe2000bf25070 */
[----:B-----5:R-:W-:Y:S01]  /*0480*/  FSETP.NEU.AND P0, PT, R27, RZ, PT ;  /* 0x000000ff1b00720b */ /* 0x020fe20003f0d000 */
[----:B------:R-:W-:Y:S02]  /*0490*/  USEL UR4, URZ, 0xffffffff, UP0 ;  /* 0xffffffffff047887 */ /* 0x000fe40008000000 */
[----:B------:R-:W-:-:S10]  /*04a0*/  UISETP.NE.AND.EX UP1, UPT, UR9, URZ, UPT, UP1 ;  /* 0x000000ff0900728c */ /* 0x000fd4000bf25310 */
[----:B------:R-:W-:Y:S01]  /*04b0*/  VOTEU.ANY UP0, P0 ;  /* 0x0000000000ff7886 */ /* 0x000fe20000000100 */
[----:B------:R-:W-:-:S04]  /*04c0*/  @!UP1 USEL UR4, URZ, 0xffffffff, UP0 ;  /* 0xffffffffff049887 */ /* 0x000fc80008000000 */
[----:B------:R-:W-:-:S04]  /*04d0*/  ULOP3.LUT UR4, UR4, 0x1, URZ, 0xc0, !UPT ;  /* 0x0000000104047892 */ /* 0x000fc8000f8ec0ff */
[----:B------:R-:W-:-:S11]  /*04e0*/  UISETP.NE.U32.AND UP3, UPT, UR4, 0x1, UPT ;  /* 0x000000010400788c */ /* 0x000fd6000bf65070 */
.L_x_8:
[----:B-1----:R-:W1:Y:S01]  /*04f0*/  SHFL.IDX PT, R2, R46, RZ, 0x1f ;  /* 0x00001fff2e027589 */ /* 0x002e6200000e0000 */
[----:B------:R-:W-:-:S04]  /*0500*/  UISETP.NE.AND UP0, UPT, UR17, 0x2, UPT ;  /* 0x000000021100788c */ /* 0x000fc8000bf05270 */
[----:B------:R-:W-:Y:S01]  /*0510*/  USEL UR40, URZ, 0x1, UP0 ;  /* 0x00000001ff287887 */ /* 0x000fe20008000000 */
[----:B-1----:R-:W-:-:S13]  /*0520*/  ISETP.NE.AND P0, PT, R2, RZ, PT ;  /* 0x000000ff0200720c */ /* 0x002fda0003f05270 */
[----:B------:R-:W-:Y:S05]  /*0530*/  @P0 BRA `(.L_x_9) ;  /* 0x0000000000580947 */ /* 0x000fea0003800000 */
[----:B------:R-:W1:Y:S01]  /*0540*/  S2UR UR4, SR_CgaCtaId ;  /* 0x00000000000479c3 */ /* 0x000e620000008800 */
[----:B------:R-:W-:Y:S01]  /*0550*/  UMOV UR5, 0x400 ;  /* 0x0000040000057882 */ /* 0x000fe20000000000 */
[----:B------:R-:W-:Y:S01]  /*0560*/  UMOV UR8, 0x1 ;  /* 0x0000000100087882 */ /* 0x000fe20000000000 */
[----:B------:R-:W-:Y:S01]  /*0570*/  UMOV UR6, 0x4 ;  /* 0x0000000400067882 */ /* 0x000fe20000000000 */
[----:B------:R-:W-:-:S04]  /*0580*/  UIADD3 UR8, UPT, UPT, -UR8, 0x100000, URZ ;  /* 0x0010000008087890 */ /* 0x000fc8000fffe1ff */
[----:B------:R-:W-:Y:S02]  /*0590*/  USHF.L.U32 UR9, UR8, 0xb, URZ ;  /* 0x0000000b08097899 */ /* 0x000fe400080006ff */
[----:B------:R-:W-:Y:S02]  /*05a0*/  USHF.L.U32 UR8, UR8, 0x1, URZ ;  /* 0x0000000108087899 */ /* 0x000fe400080006ff */
[----:B------:R-:W-:-:S04]  /*05b0*/  UIADD3 UR6, UPT, UPT, -UR6, 0x100000, URZ ;  /* 0x0010000006067890 */ /* 0x000fc8000fffe1ff */
[----:B------:R-:W-:Y:S02]  /*05c0*/  USHF.L.U32 UR7, UR6, 0xb, URZ ;  /* 0x0000000b06077899 */ /* 0x000fe400080006ff */
[----:B------:R-:W-:Y:S01]  /*05d0*/  USHF.L.U32 UR6, UR6, 0x1, URZ ;  /* 0x0000000106067899 */ /* 0x000fe200080006ff */
[----:B------:R-:W-:Y:S01]  /*05e0*/  ELECT P0, URZ, PT ;  /* 0x0000000000ff782f */ /* 0x000fe20003800000 */
[----:B-1----:R-:W-:Y:S01]  /*05f0*/  ULEA UR4, UR4, UR5, 0x18 ;  /* 0x0000000504047291 */ /* 0x002fe2000f8ec0ff */
[----:B------:R-:W1:Y:S11]  /*0600*/  FENCE.VIEW.ASYNC.S ;  /* 0x00000000000073c6 */ /* 0x000e760000000000 */
[----:B-1----:R1:W3:Y:S01]  /*0610*/  SYNCS.EXCH.64 URZ, [UR4], UR8 ;  /* 0x0000000804ff75b2 */ /* 0x0022e20008000100 */
[----:B------:R1:W4:Y:S01]  /*0620*/  SYNCS.EXCH.64 URZ, [UR4+0x20], UR6 ;  /* 0x0000200604ff75b2 */ /* 0x0003220008000100 */
[----:B------:R1:W1:Y:S01]  /*0630*/  SYNCS.EXCH.64 URZ, [UR4+0x8], UR8 ;  /* 0x0000080804ff75b2 */ /* 0x0002620008000100 */
[----:B------:R1:W1:Y:S01]  /*0640*/  SYNCS.EXCH.64 URZ, [UR4+0x28], UR6 ;  /* 0x0000280604ff75b2 */ /* 0x0002620008000100 */
[----:B------:R1:W1:Y:S01]  /*0650*/  SYNCS.EXCH.64 URZ, [UR4+0x10], UR8 ;  /* 0x0000100804ff75b2 */ /* 0x0002620008000100 */
[----:B------:R1:W1:Y:S01]  /*0660*/  SYNCS.EXCH.64 URZ, [UR4+0x30], UR6 ;  /* 0x0000300604ff75b2 */ /* 0x0002620008000100 */
[----:B------:R1:W1:Y:S01]  /*0670*/  SYNCS.EXCH.64 URZ, [UR4+0x18], UR8 ;  /* 0x0000180804ff75b2 */ /* 0x0002620008000100 */
[----:B------:R1:W1:Y:S01]  /*0680*/  SYNCS.EXCH.64 URZ, [UR4+0x38], UR6 ;  /* 0x0000380604ff75b2 */ /* 0x0002620008000100 */
[----:B------:R-:W-:Y:S01]  /*0690*/  NOP ;  /* 0x0000000000007918 */ /* 0x000fe20000000000 */
.L_x_9:
[----:B------:R-:W2:Y:S01]  /*06a0*/  SHFL.IDX PT, R2, R46, RZ, 0x1f ;  /* 0x00001fff2e027589 */ /* 0x000ea200000e0000 */
[----:B------:R-:W-:Y:S01]  /*06b0*/  NOP ;  /* 0x0000000000007918 */ /* 0x000fe20000000000 */
[----:B--2---:R-:W-:-:S13]  /*06c0*/  ISETP.NE.AND P0, PT, R2, 0x1, PT ;  /* 0x000000010200780c */ /* 0x004fda0003f05270 */
[----:B------:R-:W-:Y:S05]  /*06d0*/  @P0 BRA `(.L_x_10) ;  /* 0x0000000000580947 */ /* 0x000fea0003800000 */
[----:B-1----:R-:W1:Y:S01]  /*06e0*/  S2UR UR4, SR_CgaCtaId ;  /* 0x00000000000479c3 */ /* 0x002e620000008800 */
        /* <DEDUP_REMOVED lines=12> */
[----:B-1----:R2:W1:Y:S01]  /*07b0*/  SYNCS.EXCH.64 URZ, [UR4+0x40], UR8 ;  /* 0x0000400804ff75b2 */ /* 0x0024620008000100 */
[----:B------:R2:W1:Y:S01]  /*07c0*/  SYNCS.EXCH.64 URZ, [UR4+0x60], UR6 ;  /* 0x0000600604ff75b2 */ /* 0x0004620008000100 */
[----:B------:R2:W1:Y:S01]  /*07d0*/  SYNCS.EXCH.64 URZ, [UR4+0x48], UR8 ;  /* 0x0000480804ff75b2 */ /* 0x0004620008000100 */
[----:B------:R2:W1:Y:S01]  /*07e0*/  SYNCS.EXCH.64 URZ, [UR4+0x68], UR6 ;  /* 0x0000680604ff75b2 */ /* 0x0004620008000100 */
[----:B------:R2:W1:Y:S01]  /*07f0*/  SYNCS.EXCH.64 URZ, [UR4+0x50], UR8 ;  /* 0x0000500804ff75b2 */ /* 0x0004620008000100 */
[----:B------:R2:W1:Y:S01]  /*0800*/  SYNCS.EXCH.64 URZ, [UR4+0x70], UR6 ;  /* 0x0000700604ff75b2 */ /* 0x0004620008000100 */
[----:B------:R2:W1:Y:S01]  /*0810*/  SYNCS.EXCH.64 URZ, [UR4+0x58], UR8 ;  /* 0x0000580804ff75b2 */ /* 0x0004620008000100 */
[----:B------:R2:W1:Y:S02]  /*0820*/  SYNCS.EXCH.64 URZ, [UR4+0x78], UR6 ;  /* 0x0000780604ff75b2 */ /* 0x0004640008000100 */
[----:B--2---:R-:W-:Y:S01]  /*0830*/  NOP ;  /* 0x0000000000007918 */ /* 0x004fe20000000000 */
.L_x_10:
[----:B------:R-:W2:Y:S01]  /*0840*/  SHFL.IDX PT, R2, R46, RZ, 0x1f ;  /* 0x00001fff2e027589 */ /* 0x000ea200000e0000 */
[----:B------:R-:W-:Y:S01]  /*0850*/  NOP ;  /* 0x0000000000007918 */ /* 0x000fe20000000000 */
[----:B--2---:R-:W-:-:S13]  /*0860*/  ISETP.NE.AND P0, PT, R2, 0x3, PT ;  /* 0x000000030200780c */ /* 0x004fda0003f05270 */
[----:B------:R-:W-:Y:S05]  /*0870*/  @P0 BRA `(.L_x_11) ;  /* 0x0000000000300947 */ /* 0x000fea0003800000 */
[----:B-1----:R-:W1:Y:S01]  /*0880*/  S2UR UR4, SR_CgaCtaId ;  /* 0x00000000000479c3 */ /* 0x002e620000008800 */
[----:B------:R-:W-:Y:S01]  /*0890*/  UMOV UR6, 0x400 ;  /* 0x0000040000067882 */ /* 0x000fe20000000000 */
[----:B------:R-:W-:Y:S01]  /*08a0*/  UMOV UR5, 0x20 ;  /* 0x0000002000057882 */ /* 0x000fe20000000000 */
[----:B------:R-:W-:Y:S01]  /*08b0*/  ELECT P0, URZ, PT ;  /* 0x0000000000ff782f */ /* 0x000fe20003800000 */
[----:B-1----:R-:W-:Y:S02]  /*08c0*/  ULEA UR6, UR4, UR6, 0x18 ;  /* 0x0000000604067291 */ /* 0x002fe4000f8ec0ff */
[----:B------:R-:W-:-:S04]  /*08d0*/  UIADD3 UR4, UPT, UPT, -UR5, 0x100000, URZ ;  /* 0x0010000005047890 */ /* 0x000fc8000fffe1ff */
[----:B------:R-:W-:Y:S02]  /*08e0*/  USHF.L.U32 UR5, UR4, 0xb, URZ ;  /* 0x0000000b04057899 */ /* 0x000fe400080006ff */
[----:B------:R-:W-:Y:S01]  /*08f0*/  USHF.L.U32 UR4, UR4, 0x1, URZ ;  /* 0x0000000104047899 */ /* 0x000fe200080006ff */
[----:B------:R-:W1:Y:S11]  /*0900*/  FENCE.VIEW.ASYNC.S ;  /* 0x00000000000073c6 */ /* 0x000e760000000000 */
[----:B-1----:R2:W1:Y:S01]  /*0910*/  SYNCS.EXCH.64 URZ, [UR6+0x80], UR4 ;  /* 0x0000800406ff75b2 */ /* 0x0024620008000100 */
[----:B------:R2:W1:Y:S02]  /*0920*/  SYNCS.EXCH.64 URZ, [UR6+0x88], UR4 ;  /* 0x0000880406ff75b2 */ /* 0x0004640008000100 */
[----:B--2---:R-:W-:Y:S01]  /*0930*/  NOP ;  /* 0x0000000000007918 */ /* 0x004fe20000000000 */
.L_x_11:
[----:B------:R-:W2:Y:S01]  /*0940*/  SHFL.IDX PT, R2, R46, RZ, 0x1f ;  /* 0x00001fff2e027589 */ /* 0x000ea200000e0000 */
[----:B------:R-:W-:Y:S01]  /*0950*/  NOP ;  /* 0x0000000000007918 */ /* 0x000fe20000000000 */
[----:B--2---:R-:W-:-:S13]  /*0960*/  ISETP.NE.AND P0, PT, R2, 0x4, PT ;  /* 0x000000040200780c */ /* 0x004fda0003f05270 */
[----:B------:R-:W-:Y:S05]  /*0970*/  @P0 BRA `(.L_x_12) ;  /* 0x00000000004c0947 */ /* 0x000fea0003800000 */
[----:B-1----:R-:W1:Y:S01]  /*0980*/  S2UR UR6, SR_CgaCtaId ;  /* 0x00000000000679c3 */ /* 0x002e620000008800 */
[----:B------:R-:W-:Y:S01]  /*0990*/  UMOV UR4, 0x3a0 ;  /* 0x000003a000047882 */ /* 0x000fe20000000000 */
[----:B------:R-:W-:Y:S01]  /*09a0*/  UMOV UR5, 0x400 ;  /* 0x0000040000057882 */ /* 0x000fe20000000000 */
[----:B------:R-:W-:Y:S01]  /*09b0*/  USEL UR4, UR4, 0x320, UP3 ;  /* 0x0000032004047887 */ /* 0x000fe20009800000 */
[----:B------:R-:W-:Y:S01]  /*09c0*/  UMOV UR8, 0x1 ;  /* 0x0000000100087882 */ /* 0x000fe20000000000 */
[----:B------:R-:W-:Y:S01]  /*09d0*/  ELECT P0, URZ, PT ;  /* 0x0000000000ff782f */ /* 0x000fe20003800000 */
[----:B------:R-:W-:-:S04]  /*09e0*/  UIADD3 UR8, UPT, UPT, -UR8, 0x100000, URZ ;  /* 0x0010000008087890 */ /* 0x000fc8000fffe1ff */
[----:B------:R-:W-:Y:S02]  /*09f0*/  USHF.L.U32 UR9, UR8, 0xb, URZ ;  /* 0x0000000b08097899 */ /* 0x000fe400080006ff */
[----:B------:R-:W-:Y:S02]  /*0a00*/  USHF.L.U32 UR8, UR8, 0x1, URZ ;  /* 0x0000000108087899 */ /* 0x000fe400080006ff */
[----:B-1----:R-:W-:Y:S02]  /*0a10*/  ULEA UR6, UR6, UR5, 0x18 ;  /* 0x0000000506067291 */ /* 0x002fe4000f8ec0ff */
[----:B------:R-:W-:-:S04]  /*0a20*/  UIADD3 UR4, UPT, UPT, -UR4, 0x100000, URZ ;  /* 0x0010000004047890 */ /* 0x000fc8000fffe1ff */
[----:B------:R-:W-:Y:S02]  /*0a30*/  USHF.L.U32 UR5, UR4, 0xb, URZ ;  /* 0x0000000b04057899 */ /* 0x000fe400080006ff */
[----:B------:R-:W-:Y:S01]  /*0a40*/  USHF.L.U32 UR4, UR4, 0x1, URZ ;  /* 0x0000000104047899 */ /* 0x000fe200080006ff */
[----:B------:R-:W1:Y:S03]  /*0a50*/  FENCE.VIEW.ASYNC.S ;  /* 0x00000000000073c6 */ /* 0x000e660000000000 */
[----:B-1----:R2:W1:Y:S08]  /*0a60*/  SYNCS.EXCH.64 URZ, [UR6+0x90], UR8 ;  /* 0x0000900806ff75b2 */ /* 0x0024700008000100 */
[----:B------:R2:W1:Y:S01]  /*0a70*/  SYNCS.EXCH.64 URZ, [UR6+0xa0], UR4 ;  /* 0x0000a00406ff75b2 */ /* 0x0004620008000100 */
[----:B------:R2:W1:Y:S01]  /*0a80*/  SYNCS.EXCH.64 URZ, [UR6+0x98], UR8 ;  /* 0x0000980806ff75b2 */ /* 0x0004620008000100 */
[----:B------:R2:W1:Y:S02]  /*0a90*/  SYNCS.EXCH.64 URZ, [UR6+0xa8], UR4 ;  /* 0x0000a80406ff75b2 */ /* 0x0004640008000100 */
[----:B--2---:R-:W-:Y:S01]  /*0aa0*/  NOP ;  /* 0x0000000000007918 */ /* 0x004fe20000000000 */
.L_x_12:
        /* <DEDUP_REMOVED lines=26> */
.L_x_13:
[----:B------:R-:W2:Y:S01]  /*0c50*/  SHFL.IDX PT, R2, R46, RZ, 0x1f ;  /* 0x00001fff2e027589 */ /* 0x000ea200000e0000 */
[----:B------:R-:W1:Y:S01]  /*0c60*/  S2UR UR47, SR_CgaCtaId ;  /* 0x00000000002f79c3 */ /* 0x000e620000008800 */
[----:B------:R-:W-:Y:S01]  /*0c70*/  NOP ;  /* 0x0000000000007918 */ /* 0x000fe20000000000 */
[----:B--2---:R-:W-:-:S13]  /*0c80*/  ISETP.NE.AND P0, PT, R2, 0x3, PT ;  /* 0x000000030200780c */ /* 0x004fda0003f05270 */
[----:B-1----:R-:W-:Y:S05]  /*0c90*/  @P0 BRA `(.L_x_14) ;  /* 0x0000000000340947 */ /* 0x002fea0003800000 */
[----:B------:R-:W-:Y:S01]  /*0ca0*/  UMOV UR4, 0x400 ;  /* 0x0000040000047882 */ /* 0x000fe20000000000 */
[----:B------:R-:W-:Y:S01]  /*0cb0*/  UMOV UR6, 0x20 ;  /* 0x0000002000067882 */ /* 0x000fe20000000000 */
[----:B------:R-:W-:Y:S02]  /*0cc0*/  ULEA UR4, UR47, UR4, 0x18 ;  /* 0x000000042f047291 */ /* 0x000fe4000f8ec0ff */
[----:B------:R-:W-:-:S04]  /*0cd0*/  UIADD3 UR6, UPT, UPT, -UR6, 0x100000, URZ ;  /* 0x0010000006067890 */ /* 0x000fc8000fffe1ff */
[----:B------:R-:W-:Y:S02]  /*0ce0*/  USHF.L.U32 UR7, UR6, 0xb, URZ ;  /* 0x0000000b06077899 */ /* 0x000fe400080006ff */
[----:B------:R-:W-:Y:S01]  /*0cf0*/  USHF.L.U32 UR6, UR6, 0x1, URZ ;  /* 0x0000000106067899 */ /* 0x000fe200080006ff */
[----:B------:R-:W-:Y:S01]  /*0d00*/  ELECT P0, URZ, PT ;  /* 0x0000000000ff782f */ /* 0x000fe20003800000 */
[----:B------:R-:W1:Y:S10]  /*0d10*/  FENCE.VIEW.ASYNC.S ;  /* 0x00000000000073c6 */ /* 0x000e740000000000 */
[----:B-1----:R1:W2:Y:S01]  /*0d20*/  SYNCS.EXCH.64 URZ, [UR4+0xf0], UR6 ;  /* 0x0000f00604ff75b2 */ /* 0x0022a20008000100 */
[----:B------:R1:W1:Y:S01]  /*0d30*/  SYNCS.EXCH.64 URZ, [UR4+0x100], UR6 ;  /* 0x0001000604ff75b2 */ /* 0x0002620008000100 */
[----:B------:R1:W1:Y:S01]  /*0d40*/  SYNCS.EXCH.64 URZ, [UR4+0xf8], UR6 ;  /* 0x0000f80604ff75b2 */ /* 0x0002620008000100 */
[----:B------:R1:W1:Y:S01]  /*0d50*/  SYNCS.EXCH.64 URZ, [UR4+0x108], UR6 ;  /* 0x0001080604ff75b2 */ /* 0x0002620008000100 */
[----:B------:R-:W-:Y:S01]  /*0d60*/  NOP ;  /* 0x0000000000007918 */ /* 0x000fe20000000000 */
.L_x_14:
[----:B-1----:R-:W1:Y:S01]  /*0d70*/  LDCU UR4, c[0x0][0x36c] ;  /* 0x00006d80ff0477ac */ /* 0x002e620008000800 */
[----:B------:R-:W-:Y:S01]  /*0d80*/  ISETP.NE.OR P3, PT, R0, 0x2, !P3 ;  /* 0x000000020000780c */ /* 0x000fe20005f65670 */
[----:B------:R-:W-:Y:S01]  /*0d90*/  NOP ;  /* 0x0000000000007918 */ /* 0x000fe20000000000 */
[----:B------:R-:W-:Y:S01]  /*0da0*/  LOP3.LUT R0, R56, 0x1f, RZ, 0xc0, !PT ;  /* 0x0000001f38007812 */ /* 0x000fe200078ec0ff */
[----:B------:R-:W-:Y:S02]  /*0db0*/  UISETP.NE.AND UP4, UPT, UR17, URZ, UPT ;  /* 0x000000ff1100728c */ /* 0x000fe4000bf85270 */
[----:B-1----:R-:W-:-:S09]  /*0dc0*/  UISETP.EQ.U32.AND UP5, UPT, UR4, 0x1, UPT ;  /* 0x000000010400788c */ /* 0x002fd2000bfa2070 */
[----:B------:R-:W-:Y:S05]  /*0dd0*/  BRA.U !UP5, `(.L_x_15) ;  /* 0x000000010d087547 */ /* 0x000fea000b800000 */
[----:B--234-:R-:W-:Y:S01]  /*0de0*/  UCGABAR_ARV ;  /* 0x00000000000079c7 */ /* 0x01cfe20008000000 */
[----:B------:R-:W-:Y:S05]  /*0df0*/  BRA `(.L_x_16) ;  /* 0x0000000000047947 */ /* 0x000fea0003800000 */
.L_x_15:
[----:B--234-:R-:W-:Y:S01]  /*0e00*/  NOP ;  /* 0x0000000000007918 */ /* 0x01cfe20000000000 */
.L_x_16:
[----:B------:R-:W1:Y:S01]  /*0e10*/  S2UR UR7, SR_CTAID.X ;  /* 0x00000000000779c3 */ /* 0x000e620000002500 */
[----:B------:R-:W-:-:S05]  /*0e20*/  CS2R.32 R47, SR_CgaSize ;  /* 0x00000000002f7805 */ /* 0x000fca0000008a00 */
[----:B------:R-:W-:-:S05]  /*0e30*/  IMAD R47, R47, -0xa0, RZ ;  /* 0xffffff602f2f7824 */ /* 0x000fca00078e02ff */
[----:B------:R-:W-:-:S14]  /*0e40*/  R2UR UR5, R47 ;  /* 0x000000002f0572ca */ /* 0x000fdc00000e0000 */
[----:B------:R-:W2:Y:S01]  /*0e50*/  LDCU UR5, c[0x0][UR5+0x2b0] ;  /* 0x00005600050577ac */ /* 0x000ea20008000800 */
[----:B------:R-:W-:-:S05]  /*0e60*/  CS2R.32 R47, SR_CgaSize ;  /* 0x00000000002f7805 */ /* 0x000fca0000008a00 */
[----:B------:R-:W-:-:S05]  /*0e70*/  IMAD R47, R47, -0xa0, RZ ;  /* 0xffffff602f2f7824 */ /* 0x000fca00078e02ff */
[----:B------:R-:W-:-:S14]  /*0e80*/  R2UR UR4, R47 ;  /* 0x000000002f0472ca */ /* 0x000fdc00000e0000 */
[----:B------:R-:W3:Y:S01]  /*0e90*/  LDCU UR4, c[0x0][UR4+0x2b4] ;  /* 0x00005680040477ac */ /* 0x000ee20008000800 */
[----:B------:R-:W4:Y:S01]  /*0ea0*/  S2UR UR8, SR_CTAID.Y ;  /* 0x00000000000879c3 */ /* 0x000f220000002600 */
[----:B------:R-:W-:-:S05]  /*0eb0*/  CS2R.32 R47, SR_CgaSize ;  /* 0x00000000002f7805 */ /* 0x000fca0000008a00 */
[----:B------:R-:W-:-:S05]  /*0ec0*/  IMAD R47, R47, -0xa0, RZ ;  /* 0xffffff602f2f7824 */ /* 0x000fca00078e02ff */
[----:B------:R-:W-:-:S14]  /*0ed0*/  R2UR UR9, R47 ;  /* 0x000000002f0972ca */ /* 0x000fdc00000e0000 */
[----:B------:R-:W3:Y:S01]  /*0ee0*/  LDCU UR9, c[0x0][UR9+0x2a0] ;  /* 0x00005400090977ac */ /* 0x000ee20008000800 */
[----:B------:R-:W3:Y:S01]  /*0ef0*/  LDCU UR21, c[0x0][0xb24] ;  /* 0x00016480ff1577ac */ /* 0x000ee20008000800 */
[----:B------:R-:W1:Y:S01]  /*0f00*/  S2UR UR36, SR_CTAID.Z ;  /* 0x00000000002479c3 */ /* 0x000e620000002700 */
[----:B------:R-:W-:-:S05]  /*0f10*/  CS2R.32 R47, SR_CgaSize ;  /* 0x00000000002f7805 */ /* 0x000fca0000008a00 */
[----:B------:R-:W-:-:S05]  /*0f20*/  IMAD R47, R47, -0xa0, RZ ;  /* 0xffffff602f2f7824 */ /* 0x000fca00078e02ff */
[----:B------:R-:W-:-:S14]  /*0f30*/  R2UR UR63, R47 ;  /* 0x000000002f3f72ca */ /* 0x000fdc00000e0000 */
[----:B------:R-:W3:Y:S01]  /*0f40*/  LDCU UR63, c[0x0][UR63+0x2a4] ;  /* 0x000054803f3f77ac */ /* 0x000ee20008000800 */
[----:B------:R-:W3:Y:S01]  /*0f50*/  LDCU UR42, c[0x0][0xb24] ;  /* 0x00016480ff2a77ac */ /* 0x000ee20008000800 */
[----:B-1----:R-:W-:Y:S01]  /*0f60*/  I2FP.F32.U32 R3, UR7 ;  /* 0x0000000700037c45 */ /* 0x002fe20008201000 */
[----:B------:R-:W1:Y:S04]  /*0f70*/  LDCU UR28, c[0x0][0xb30] ;  /* 0x00016600ff1c77ac */ /* 0x000e680008000800 */
[----:B--2---:R-:W-:Y:S01]  /*0f80*/  FMUL R3, R3, UR5 ;  /* 0x0000000503037c20 */ /* 0x004fe20008400000 */
[----:B------:R-:W-:Y:S01]  /*0f90*/  USHF.L.U32 UR26, UR47, 0xa, URZ ;  /* 0x0000000a2f1a7899 */ /* 0x000fe200080006ff */
[----:B----4-:R-:W-:Y:S01]  /*0fa0*/  I2FP.F32.U32 R2, UR8 ;  /* 0x0000000800027c45 */ /* 0x010fe20008201000 */
[----:B---3--:R-:W-:-:S03]  /*0fb0*/  UISETP.GE.AND UP2, UPT, UR21, 0x1, UPT ;  /* 0x000000011500788c */ /* 0x008fc6000bf46270 */
[----:B------:R-:W2:Y:S01]  /*0fc0*/  F2I.U32.TRUNC.NTZ R3, R3 ;  /* 0x0000000300037305 */ /* 0x000ea2000020f000 */
[----:B------:R-:W-:Y:S01]  /*0fd0*/  UMOV UR16, UR7 ;  /* 0x0000000700107c82 */ /* 0x000fe20008000000 */
[----:B------:R-:W-:Y:S01]  /*0fe0*/  FMUL R2, R2, UR4 ;  /* 0x0000000402027c20 */ /* 0x000fe20008400000 */
[----:B------:R-:W-:-:S05]  /*0ff0*/  UMOV UR20, UR8 ;  /* 0x0000000800147c82 */ /* 0x000fca0008000000 */
[----:B------:R-:W3:Y:S01]  /*1000*/  F2I.U32.TRUNC.NTZ R2, R2 ;  /* 0x0000000200027305 */ /* 0x000ee2000020f000 */
[----:B--2---:R-:W-:Y:S02]  /*1010*/  R2UR UR4, R3 ;  /* 0x00000000030472ca */ /* 0x004fe400000e0000 */
[----:B---3--:R-:W-:Y:S02]  /*1020*/  R2UR UR6, R2 ;  /* 0x00000000020672ca */ /* 0x008fe400000e0000 */
[----:B------:R-:W-:-:S09]  /*1030*/  PRMT R2, RZ, 0x7610, R2 ;  /* 0x00007610ff027816 */ /* 0x000fd20000000002 */
[----:B------:R-:W-:-:S04]  /*1040*/  UIADD3 UR5, UPT, UPT, -UR4, URZ, URZ ;  /* 0x000000ff04057290 */ /* 0x000fc8000fffe1ff */
[----:B------:R-:W-:Y:S02]  /*1050*/  UIMAD UR5, UR9, UR5, UR7 ;  /* 0x00000005090572a4 */ /* 0x000fe4000f8e0207 */
[----:B------:R-:W-:-:S04]  /*1060*/  UIADD3 UR4, UPT, UPT, -UR6, URZ, URZ ;  /* 0x000000ff06047290 */ /* 0x000fc8000fffe1ff */
[----:B------:R-:W-:Y:S01]  /*1070*/  IMAD.U32 R47, RZ, RZ, UR5 ;  /* 0x00000005ff2f7e24 */ /* 0x000fe2000f8e00ff */
[----:B------:R-:W-:Y:S01]  /*1080*/  UIMAD UR63, UR63, UR4, UR8 ;  /* 0x000000043f3f72a4 */ /* 0x000fe2000f8e0208 */
[----:B-1----:R-:W-:Y:S11]  /*1090*/  BRA.U UP4, `(.L_x_17) ;  /* 0x0000000104447547 */ /* 0x002ff6000b800000 */
[----:B------:R-:W-:Y:S01]  /*10a0*/  R2UR UR6, R47 ;  /* 0x000000002f0672ca */ /* 0x000fe200000e0000 */
[----:B------:R-:W-:Y:S02]  /*10b0*/  UISETP.NE.AND UP0, UPT, UR63, URZ, UPT ;  /* 0x000000ff3f00728c */ /* 0x000fe4000bf05270 */
[----:B------:R-:W-:-:S04]  /*10c0*/  UISETP.NE.AND UP1, UPT, UR63, 0x1, UPT ;  /* 0x000000013f00788c */ /* 0x000fc8000bf25270 */
[----:B------:R-:W-:Y:S02]  /*10d0*/  USEL UR5, URZ, 0x2, UP1 ;  /* 0x00000002ff057887 */ /* 0x000fe40008800000 */
[----:B------:R-:W-:-:S04]  /*10e0*/  UISETP.NE.AND UP1, UPT, UR63, 0x3, UPT ;  /* 0x000000033f00788c */ /* 0x000fc8000bf25270 */
[----:B------:R-:W-:-:S04]  /*10f0*/  UISETP.EQ.OR UP0, UPT, UR6, URZ, !UP0 ;  /* 0x000000ff0600728c */ /* 0x000fc8000c702670 */
[----:B------:R-:W-:Y:S02]  /*1100*/  USEL UR8, URZ, 0x1, !UP0 ;  /* 0x00000001ff087887 */ /* 0x000fe4000c000000 */
[----:B------:R-:W-:-:S04]  /*1110*/  UISETP.NE.AND UP0, UPT, UR63, 0x2, UPT ;  /* 0x000000023f00788c */ /* 0x000fc8000bf05270 */
[----:B------:R-:W-:Y:S02]  /*1120*/  USEL UR4, URZ, 0x4, UP0 ;  /* 0x00000004ff047887 */ /* 0x000fe40008000000 */
[----:B------:R-:W-:Y:S02]  /*1130*/  UISETP.NE.AND UP0, UPT, UR6, URZ, UPT ;  /* 0x000000ff0600728c */ /* 0x000fe4000bf05270 */
[----:B------:R-:W-:Y:S02]  /*1140*/  USEL UR6, URZ, 0x8, UP1 ;  /* 0x00000008ff067887 */ /* 0x000fe40008800000 */
[----:B------:R-:W-:Y:S02]  /*1150*/  USEL UR7, UR5, 0x2, UP0 ;  /* 0x0000000205077887 */ /* 0x000fe40008000000 */
[----:B------:R-:W-:Y:S02]  /*1160*/  USEL UR4, UR4, 0x4, UP0 ;  /* 0x0000000404047887 */ /* 0x000fe40008000000 */
[----:B------:R-:W-:-:S02]  /*1170*/  USEL UR5, UR6, 0x8, UP0 ;  /* 0x0000000806057887 */ /* 0x000fc40008000000 */
[----:B------:R-:W-:-:S04]  /*1180*/  UIADD3 UR4, UPT, UPT, UR4, UR7, UR8 ;  /* 0x0000000704047290 */ /* 0x000fc8000fffe008 */
[----:B------:R-:W-:-:S06]  /*1190*/  UIADD3 UR4, UPT, UPT, UR4, UR5, URZ ;  /* 0x0000000504047290 */ /* 0x000fcc000fffe0ff */
[----:B------:R-:W-:Y:S02]  /*11a0*/  MOV R2, UR4 ;  /* 0x0000000400027c02 */ /* 0x000fe40008000f00 */
.L_x_17:
[----:B------:R-:W-:Y:S05]  /*11b0*/  BRA.U !UP2, `(.L_x_18) ;  /* 0x000000010ad47547 */ /* 0x000fea000b800000 */
[----:B------:R-:W1:Y:S01]  /*11c0*/  LDCU.128 UR12, c[0x0][0xb10] ;  /* 0x00016200ff0c77ac */ /* 0x000e620008000c00 */
[----:B------:R-:W2:Y:S01]  /*11d0*/  LDCU UR6, c[0x0][0x370] ;  /* 0x00006e00ff0677ac */ /* 0x000ea20008000800 */
[----:B------:R-:W3:Y:S01]  /*11e0*/  LDCU UR5, c[0x0][0x374] ;  /* 0x00006e80ff0577ac */ /* 0x000ee20008000800 */
[----:B------:R-:W4:Y:S01]  /*11f0*/  LDCU UR27, c[0x0][0xb0c] ;  /* 0x00016180ff1b77ac */ /* 0x000f220008000800 */
[----:B------:R-:W4:Y:S01]  /*1200*/  LDCU UR4, c[0x0][0xb20] ;  /* 0x00016400ff0477ac */ /* 0x000f220008000800 */
[----:B------:R-:W4:Y:S01]  /*1210*/  LDCU.64 UR8, c[0x0][0xb28] ;  /* 0x00016500ff0877ac */ /* 0x000f220008000a00 */
[----:B-1----:R-:W-:Y:S02]  /*1220*/  UISETP.NE.AND UP0, UPT, UR14, 0x1, UPT ;  /* 0x000000010e00788c */ /* 0x002fe4000bf05270 */
[----:B---3--:R-:W-:Y:S02]  /*1230*/  UIMAD.WIDE.U32 UR10, UR5, UR15, URZ ;  /* 0x0000000f050a72a5 */ /* 0x008fe4000f8e00ff */
[----:B--2---:R-:W-:-:S02]  /*1240*/  UIMAD.WIDE.U32 UR22, UR6, UR12, URZ ;  /* 0x0000000c061672a5 */ /* 0x004fc4000f8e00ff */
[----:B----4-:R-:W-:Y:S02]  /*1250*/  UISETP.NE.AND UP1, UPT, UR27, 0x1, UPT ;  /* 0x000000011b00788c */ /* 0x010fe4000bf25270 */
[----:B------:R-:W-:Y:S01]  /*1260*/  UISETP.NE.AND UP2, UPT, UR21, 0x1, UPT ;  /* 0x000000011500788c */ /* 0x000fe2000bf45270 */
[----:B------:R-:W-:Y:S02]  /*1270*/  UMOV UR10, UR11 ;  /* 0x0000000b000a7c82 */ /* 0x000fe40008000000 */
[----:B------:R-:W-:Y:S01]  /*1280*/  UMOV UR22, UR23 ;  /* 0x0000001700167c82 */ /* 0x000fe20008000000 */
[----:B------:R-:W-:Y:S02]  /*1290*/  @UP0 USHF.R.U32.HI UR5, URZ, UR4, UR10 ;  /* 0x00000004ff050299 */ /* 0x000fe4000801160a */
[----:B------:R-:W-:Y:S02]  /*12a0*/  UIMAD.WIDE.U32 UR24, UR20, UR15, URZ ;  /* 0x0000000f141872a5 */ /* 0x000fe4000f8e00ff */
[----:B------:R-:W-:-:S02]  /*12b0*/  UIMAD.WIDE.U32 UR10, UR5, UR8, URZ ;  /* 0x00000008050a72a5 */ /* 0x000fc4000f8e00ff */
[----:B------:R-:W-:Y:S02]  /*12c0*/  @UP1 USHF.R.U32.HI UR6, URZ, UR13, UR22 ;  /* 0x0000000dff061299 */ /* 0x000fe40008011616 */
[----:B------:R-:W-:Y:S02]  /*12d0*/  UIMAD.WIDE.U32 UR18, UR16, UR12, URZ ;  /* 0x0000000c101272a5 */ /* 0x000fe4000f8e00ff */
[----:B------:R-:W-:Y:S01]  /*12e0*/  UIMAD.WIDE.U32 UR22, UR6, UR8, URZ ;  /* 0x00000008061672a5 */ /* 0x000fe2000f8e00ff */
[----:B------:R-:W-:Y:S01]  /*12f0*/  UMOV UR24, UR25 ;  /* 0x0000001900187c82 */ /* 0x000fe20008000000 */
[----:B------:R-:W-:Y:S01]  /*1300*/  UMOV UR10, UR11 ;  /* 0x0000000b000a7c82 */ /* 0x000fe20008000000 */
[----:B------:R-:W-:Y:S02]  /*1310*/  USHF.R.U32.HI UR24, URZ, UR4, UR24 ;  /* 0x00000004ff187299 */ /* 0x000fe40008011618 */
[----:B------:R-:W-:Y:S02]  /*1320*/  @UP2 USHF.R.U32.HI UR5, URZ, UR9, UR10 ;  /* 0x00000009ff052299 */ /* 0x000fe4000801160a */
[----:B------:R-:W-:Y:S01]  /*1330*/  UMOV UR7, UR23 ;  /* 0x0000001700077c82 */ /* 0x000fe20008000000 */
[----:B------:R-:W-:Y:S01]  /*1340*/  UMOV UR18, UR19 ;  /* 0x0000001300127c82 */ /* 0x000fe20008000000 */
[----:B------:R-:W-:-:S02]  /*1350*/  @UP2 USHF.R.U32.HI UR6, URZ, UR9, UR7 ;  /* 0x00000009ff062299 */ /* 0x000fc40008011607 */
[----:B------:R-:W-:Y:S02]  /*1360*/  USHF.R.U32.HI UR13, URZ, UR13, UR18 ;  /* 0x0000000dff0d7299 */ /* 0x000fe40008011612 */
[----:B------:R-:W-:Y:S02]  /*1370*/  USEL UR4, UR20, UR24, !UP0 ;  /* 0x0000001814047287 */ /* 0x000fe4000c000000 */
[----:B------:R-:W-:Y:S02]  /*1380*/  UIMAD UR7, UR5, UR21, URZ ;  /* 0x00000015050772a4 */ /* 0x000fe4000f8e02ff */
[----:B------:R-:W-:Y:S02]  /*1390*/  USEL UR5, UR16, UR13, !UP1 ;  /* 0x0000000d10057287 */ /* 0x000fe4000c800000 */
[----:B------:R-:W-:Y:S02]  /*13a0*/  UIMAD UR12, UR6, UR21, URZ ;  /* 0x00000015060c72a4 */ /* 0x000fe4000f8e02ff */
[----:B------:R-:W-:-:S02]  /*13b0*/  UISETP.GE.AND UP0, UPT, UR4, UR7, UPT ;  /* 0x000000070400728c */ /* 0x000fc4000bf06270 */
[----:B------:R-:W-:Y:S02]  /*13c0*/  UIMAD.WIDE.U32 UR10, UR4, UR8, URZ ;  /* 0x00000008040a72a5 */ /* 0x000fe4000f8e00ff */
[----:B------:R-:W-:Y:S02]  /*13d0*/  UISETP.GE.OR UP0, UPT, UR5, UR12, UP0 ;  /* 0x0000000c0500728c */ /* 0x000fe40008706670 */
[----:B------:R-:W-:Y:S02]  /*13e0*/  UIMAD.WIDE.U32 UR12, UR5, UR8, URZ ;  /* 0x00000008050c72a5 */ /* 0x000fe4000f8e00ff */
[----:B------:R-:W-:Y:S01]  /*13f0*/  UIADD3 UR10, UPT, UPT, -UR4, URZ, URZ ;  /* 0x000000ff040a7290 */ /* 0x000fe2000fffe1ff */
[----:B------:R-:W-:Y:S01]  /*1400*/  UMOV UR8, UR11 ;  /* 0x0000000b00087c82 */ /* 0x000fe20008000000 */
[----:B------:R-:W-:Y:S02]  /*1410*/  UIADD3 UR11, UPT, UPT, -UR5, URZ, URZ ;  /* 0x000000ff050b7290 */ /* 0x000fe4000fffe1ff */
[----:B------:R-:W-:-:S03]  /*1420*/  USHF.R.U32.HI UR8, URZ, UR9, UR8 ;  /* 0x00000009ff087299 */ /* 0x000fc60008011608 */
[----:B------:R-:W-:Y:S01]  /*1430*/  @!UP0 UMOV UR7, UR13 ;  /* 0x0000000d00078c82 */ /* 0x000fe20008000000 */
[----:B------:R-:W-:Y:S02]  /*1440*/  UIMAD UR20, UR14, UR10, UR20 ;  /* 0x0000000a0e1472a4 */ /* 0x000fe4000f8e0214 */
[----:B------:R-:W-:Y:S02]  /*1450*/  USEL UR8, UR4, UR8, !UP2 ;  /* 0x0000000804087287 */ /* 0x000fe4000d000000 */
[----:B------:R-:W-:Y:S02]  /*1460*/  @!UP0 USHF.R.U32.HI UR7, URZ, UR9, UR7 ;  /* 0x00000009ff078299 */ /* 0x000fe40008011607 */
[----:B------:R-:W-:Y:S02]  /*1470*/  UIADD3 UR9, UPT, UPT, -UR8, URZ, URZ ;  /* 0x000000ff08097290 */ /* 0x000fe4000fffe1ff */
[----:B------:R-:W-:Y:S02]  /*1480*/  @!UP0 USEL UR7, UR5, UR7, !UP2 ;  /* 0x0000000705078287 */ /* 0x000fe4000d000000 */
[----:B------:R-:W-:-:S02]  /*1490*/  UIMAD UR9, UR21, UR9, UR4 ;  /* 0x00000009150972a4 */ /* 0x000fc4000f8e0204 */
[----:B------:R-:W-:Y:S02]  /*14a0*/  @!UP0 UIADD3 UR8, UPT, UPT, UR8, -UR7, URZ ;  /* 0x8000000708088290 */ /* 0x000fe4000fffe0ff */
[----:B------:R-:W-:Y:S02]  /*14b0*/  @!UP0 UIMAD UR6, UR9, UR6, UR7 ;  /* 0x00000006090682a4 */ /* 0x000fe4000f8e0207 */
[----:B------:R-:W-:Y:S02]  /*14c0*/  @!UP0 UIMAD UR4, UR8, UR21, UR5 ;  /* 0x00000015080482a4 */ /* 0x000fe4000f8e0205 */
[----:B------:R-:W-:Y:S02]  /*14d0*/  UIMAD UR16, UR27, UR11, UR16 ;  /* 0x0000000b1b1072a4 */ /* 0x000fe4000f8e0210 */
[----:B------:R-:W-:Y:S01]  /*14e0*/  UIMAD UR20, UR4, UR14, UR20 ;  /* 0x0000000e041472a4 */ /* 0x000fe2000f8e0214 */
[----:B------:R-:W-:Y:S02]  /*14f0*/  @!UP0 UMOV UR5, UR6 ;  /* 0x0000000600058c82 */ /* 0x000fe40008000000 */
[----:B------:R-:W-:-:S12]  /*1500*/  UIMAD UR16, UR5, UR27, UR16 ;  /* 0x0000001b051072a4 */ /* 0x000fd8000f8e0210 */
.L_x_18:
[----:B------:R-:W-:Y:S02]  /*1510*/  UISETP.NE.AND UP1, UPT, UR28, 0x1, UPT ;  /* 0x000000011c00788c */ /* 0x000fe4000bf25270 */
[----:B------:R-:W-:Y:S02]  /*1520*/  UISETP.NE.AND UP0, UPT, UR17, 0x2, UPT ;  /* 0x000000021100788c */ /* 0x000fe4000bf05270 */
[----:B------:R-:W-:-:S05]  /*1530*/  ULOP3.LUT UR23, UR26, 0xc00, URZ, 0xc0, !UPT ;  /* 0x00000c001a177892 */ /* 0x000fca000f8ec0ff */
[----:B------:R-:W-:Y:S07]  /*1540*/  BRA.U UP1, `(.L_x_19) ;  /* 0x0000000101447547 */ /* 0x000fee000b800000 */
[----:B------:R-:W1:Y:S01]  /*1550*/  LDCU.128 UR8, c[0x0][0xb10] ;  /* 0x00016200ff0877ac */ /* 0x000e620008000c00 */
[----:B------:R-:W2:Y:S01]  /*1560*/  LDCU UR12, c[0x0][0xb0c] ;  /* 0x00016180ff0c77ac */ /* 0x000ea20008000800 */
[----:B------:R-:W3:Y:S01]  /*1570*/  LDCU UR13, c[0x0][0xb20] ;  /* 0x00016400ff0d77ac */ /* 0x000ee20008000800 */
[----:B-1----:R-:W-:Y:S02]  /*1580*/  UIMAD.WIDE.U32 UR6, UR16, UR8, URZ ;  /* 0x00000008100672a5 */ /* 0x002fe4000f8e00ff */
[----:B------:R-:W-:Y:S02]  /*1590*/  UIMAD.WIDE.U32 UR4, UR20, UR11, URZ ;  /* 0x0000000b140472a5 */ /* 0x000fe4000f8e00ff */
[----:B--2---:R-:W-:Y:S02]  /*15a0*/  UISETP.NE.AND UP2, UPT, UR12, 0x1, UPT ;  /* 0x000000010c00788c */ /* 0x004fe4000bf45270 */
[----:B------:R-:W-:Y:S01]  /*15b0*/  UISETP.NE.AND UP1, UPT, UR10, 0x1, UPT ;  /* 0x000000010a00788c */ /* 0x000fe2000bf25270 */
[----:B------:R-:W-:-:S02]  /*15c0*/  UMOV UR6, UR7 ;  /* 0x0000000700067c82 */ /* 0x000fc40008000000 */
[----:B------:R-:W-:Y:S01]  /*15d0*/  UMOV UR4, UR5 ;  /* 0x0000000500047c82 */ /* 0x000fe20008000000 */
[----:B------:R-:W-:Y:S02]  /*15e0*/  USHF.R.U32.HI UR6, URZ, UR9, UR6 ;  /* 0x00000009ff067299 */ /* 0x000fe40008011606 */
[----:B---3--:R-:W-:Y:S02]  /*15f0*/  USHF.R.U32.HI UR4, URZ, UR13, UR4 ;  /* 0x0000000dff047299 */ /* 0x008fe40008011604 */
[----:B------:R-:W-:Y:S02]  /*1600*/  USEL UR5, UR16, UR6, !UP2 ;  /* 0x0000000610057287 */ /* 0x000fe4000d000000 */
[----:B------:R-:W-:-:S04]  /*1610*/  USEL UR4, UR20, UR4, !UP1 ;  /* 0x0000000414047287 */ /* 0x000fc8000c800000 */
[----:B------:R-:W-:Y:S02]  /*1620*/  UIADD3 UR6, UPT, UPT, UR5, -UR4, URZ ;  /* 0x8000000405067290 */ /* 0x000fe4000fffe0ff */
[----:B------:R-:W-:Y:S02]  /*1630*/  UIADD3 UR4, UPT, UPT, -UR5, UR4, URZ ;  /* 0x0000000405047290 */ /* 0x000fe4000fffe1ff */
[----:B------:R-:W-:Y:S02]  /*1640*/  UIMAD UR20, UR6, UR10, UR20 ;  /* 0x0000000a061472a4 */ /* 0x000fe4000f8e0214 */
[----:B------:R-:W-:-:S12]  /*1650*/  UIMAD UR16, UR4, UR12, UR16 ;  /* 0x0000000c041072a4 */ /* 0x000fd8000f8e0210 */
.L_x_19:
[----:B------:R-:W-:Y:S05]  /*1660*/  BRA.U !UP5, `(.L_x_20) ;  /* 0x000000010d0c7547 */ /* 0x000fea000b800000 */
[----:B------:R-:W-:Y:S01]  /*1670*/  UCGABAR_WAIT ;  /* 0x0000000000007dc7 */ /* 0x000fe20008000000 */
[----:B------:R-:W-:Y:S01]  /*1680*/  CCTL.IVALL ;  /* 0x00000000ff00798f */ /* 0x000fe20002000000 */
[----:B------:R-:W-:Y:S05]  /*1690*/  BRA `(.L_x_21) ;  /* 0x0000000000047947 */ /* 0x000fea0003800000 */
.L_x_20:
[----:B------:R-:W-:Y:S06]  /*16a0*/  BAR.SYNC.DEFER_BLOCKING 0x0 ;  /* 0x0000000000007b1d */ /* 0x000fec0000010000 */
.L_x_21:
[----:B------:R-:W-:Y:S05]  /*16b0*/  BRA.U UP0, `(.L_x_22) ;  /* 0x0000001500207547 */ /* 0x000fea000b800000 */
[----:B------:R-:W1:Y:S01]  /*16c0*/  LDCU UR6, c[0x0][0x38c] ;  /* 0x00007180ff0677ac */ /* 0x000e620008000800 */
[----:B------:R-:W-:Y:S01]  /*16d0*/  PLOP3.LUT P1, PT, PT, PT, UP3, 0x80, 0x8 ;  /* 0x000000000008781c */ /* 0x000fe20003f2f038 */
[----:B------:R-:W-:Y:S01]  /*16e0*/  IMAD.MOV.U32 R12, RZ, RZ, 0x1 ;  /* 0x00000001ff0c7424 */ /* 0x000fe200078e00ff */
[----:B------:R-:W-:Y:S01]  /*16f0*/  ISETP.EQ.OR P2, PT, R0, RZ, P3 ;  /* 0x000000ff0000720c */ /* 0x000fe20001f42670 */
[----:B------:R-:W-:Y:S01]  /*1700*/  UISETP.NE.AND UP1, UPT, UR17, URZ, UPT ;  /* 0x000000ff1100728c */ /* 0x000fe2000bf25270 */
[----:B------:R-:W-:Y:S02]  /*1710*/  PLOP3.LUT P1, PT, P1, PT, PT, 0x8, 0x80 ;  /* 0x000000000080781c */ /* 0x000fe40000f2e170 */
[----:B------:R-:W-:Y:S01]  /*1720*/  CS2R R10, SRZ ;  /* 0x00000000000a7805 */ /* 0x000fe2000001ff00 */
[----:B------:R-:W-:Y:S01]  /*1730*/  IMAD.MOV.U32 R9, RZ, RZ, RZ ;  /* 0x000000ffff097224 */ /* 0x000fe200078e00ff */
[----:B------:R-:W2:Y:S01]  /*1740*/  LDCU UR43, c[0x0][0x370] ;  /* 0x00006e00ff2b77ac */ /* 0x000ea20008000800 */
[----:B------:R-:W-:Y:S01]  /*1750*/  IMAD.MOV.U32 R8, RZ, RZ, 0x1 ;  /* 0x00000001ff087424 */ /* 0x000fe200078e00ff */
[----:B------:R-:W3:Y:S01]  /*1760*/  LDCU.64 UR38, c[0x0][0x348] ;  /* 0x00006900ff2677ac */ /* 0x000ee20008000a00 */
[----:B------:R-:W-:-:S02]  /*1770*/  USHF.R.U32.HI UR48, URZ, 0x6, UR23 ;  /* 0x00000006ff307899 */ /* 0x000fc40008011617 */
[----:B-1----:R-:W-:Y:S02]  /*1780*/  UIADD3 UR5, UPT, UPT, UR6, 0x7f, URZ ;  /* 0x0000007f06057890 */ /* 0x002fe4000fffe0ff */
[----:B------:R-:W-:Y:S02]  /*1790*/  UIADD3 UR49, UPT, UPT, UR6, 0xfe, URZ ;  /* 0x000000fe06317890 */ /* 0x000fe4000fffe0ff */
[----:B------:R-:W-:Y:S01]  /*17a0*/  USHF.R.S32.HI UR4, URZ, 0x1f, UR5 ;  /* 0x0000001fff047899 */ /* 0x000fe20008011405 */
[----:B------:R-:W1:Y:S03]  /*17b0*/  LDCU UR41, c[0x0][0x374] ;  /* 0x00006e80ff2977ac */ /* 0x000e660008000800 */
[----:B------:R-:W-:Y:S02]  /*17c0*/  ULEA.HI UR4, UR4, UR5, URZ, 0x7 ;  /* 0x0000000504047291 */ /* 0x000fe4000f8f38ff */
[----:B------:R-:W-:-:S02]  /*17d0*/  USEL UR29, UR40, 0x2, UP1 ;  /* 0x00000002281d7887 */ /* 0x000fc40008800000 */
[----:B------:R-:W-:Y:S02]  /*17e0*/  USHF.R.S32.HI UR45, URZ, 0x7, UR4 ;  /* 0x00000007ff2d7899 */ /* 0x000fe40008011404 */
[----:B------:R-:W-:Y:S02]  /*17f0*/  UIADD3 UR4, UPT, UPT, UR6, -0x1, URZ ;  /* 0xffffffff06047890 */ /* 0x000fe4000fffe0ff */
[----:B------:R-:W-:Y:S02]  /*1800*/  UISETP.LT.U32.AND UP0, UPT, UR45, 0x4, UPT ;  /* 0x000000042d00788c */ /* 0x000fe4000bf01070 */
[----:B------:R-:W-:Y:S02]  /*1810*/  UISETP.GE.U32.AND UP2, UPT, UR4, -0xff, UPT ;  /* 0xffffff010400788c */ /* 0x000fe4000bf46070 */
[----:B------:R-:W-:Y:S01]  /*1820*/  USEL UR44, UR45, 0x4, UP0 ;  /* 0x000000042d2c7887 */ /* 0x000fe20008000000 */
[----:B------:R-:W-:-:S03]  /*1830*/  UMOV UR21, URZ ;  /* 0x000000ff00157c82 */ /* 0x000fc60008000000 */
[----:B------:R-:W-:Y:S02]  /*1840*/  UIADD3 UR22, UPT, UPT, UR44, -0x1, URZ ;  /* 0xffffffff2c167890 */ /* 0x000fe4000fffe0ff */
[----:B------:R-:W-:-:S03]  /*1850*/  UIADD3 UR46, UPT, UPT, UR45, -UR44, URZ ;  /* 0x8000002c2d2e7290 */ /* 0x000fc6000fffe0ff */
[----:B------:R-:W-:-:S04]  /*1860*/  @UP2 UIADD3 UR22, UPT, UPT, UR44, URZ, URZ ;  /* 0x000000ff2c162290 */ /* 0x000fc8000fffe0ff */
[----:B-123--:R-:W-:-:S12]  /*1870*/  UIADD3 UR22, UPT, UPT, UR22, 0x1, URZ ;  /* 0x0000000116167890 */ /* 0x00efd8000fffe0ff */
.L_x_42:
[----:B------:R-:W-:Y:S01]  /*1880*/  UISETP.NE.AND UP0, UPT, UR47, URZ, UPT ;  /* 0x000000ff2f00728c */ /* 0x000fe2000bf05270 */
[----:B------:R-:W1:Y:S08]  /*1890*/  S2UR UR47, SR_CgaCtaId ;  /* 0x00000000002f79c3 */ /* 0x000e700000008800 */
[----:B------:R-:W-:Y:S05]  /*18a0*/  BRA.U UP0, `(.L_x_23) ;  /* 0x0000000100347547 */ /* 0x000fea000b800000 */
[----:B------:R-:W2:Y:S01]  /*18b0*/  S2R R0, SR_CgaCtaId ;  /* 0x0000000000007919 */ /* 0x000ea20000008800 */
[----:B------:R-:W-:-:S04]  /*18c0*/  MOV R2, 0x400 ;  /* 0x0000040000027802 */ /* 0x000fc80000000f00 */
[----:B--2---:R-:W-:Y:S02]  /*18d0*/  LEA R0, R0, R2, 0x18 ;  /* 0x0000000200007211 */ /* 0x004fe400078ec0ff */
[----:B------:R-:W-:-:S03]  /*18e0*/  SHF.L.U32 R2, R8, 0x1f, RZ ;  /* 0x0000001f08027819 */ /* 0x000fc600000006ff */
[----:B------:R-:W-:-:S04]  /*18f0*/  IMAD R0, R9, 0x8, R0 ;  /* 0x0000000809007824 */ /* 0x000fc800078e0200 */
[----:B------:R-:W2:Y:S02]  /*1900*/  SYNCS.PHASECHK.TRANS64.TRYWAIT P0, [R0+URZ+0x100], R2 ;  /* 0x00010002000075a7 */ /* 0x000ea400080011ff */
[----:B--2---:R-:W-:Y:S05]  /*1910*/  @!P0 BRA `(.L_x_24) ;  /* 0x0000006c00fc8947 */ /* 0x004fea0003800000 */
.L_x_138:
[----:B------:R-:W-:Y:S01]  /*1920*/  VIADD R9, R9, 0x1 ;  /* 0x0000000109097836 */ /* 0x000fe20000000000 */
[----:B------:R2:W-:Y:S04]  /*1930*/  SYNCS.ARRIVE.TRANS64.A1T0 RZ, [R0+URZ+0xf0], RZ ;  /* 0x0000f0ff00ff79a7 */ /* 0x0005e800081000ff */
[----:B------:R-:W-:-:S04]  /*1940*/  ISETP.NE.AND P0, PT, R9, 0x2, PT ;  /* 0x000000020900780c */ /* 0x000fc80003f05270 */
[----:B------:R-:W-:Y:S02]  /*1950*/  SEL R9, R9, RZ, P0 ;  /* 0x000000ff09097207 */ /* 0x000fe40000000000 */
[----:B--2---:R-:W-:-:S04]  /*1960*/  SEL R0, RZ, 0x1, P0 ;  /* 0x00000001ff007807 */ /* 0x004fc80000000000 */
[----:B------:R-:W-:-:S07]  /*1970*/  LOP3.LUT R8, R8, R0, RZ, 0x3c, !PT ;  /* 0x0000000008087212 */ /* 0x000fce00078e3cff */
.L_x_23:
[----:B------:R-:W-:Y:S01]  /*1980*/  UMOV UR13, 0x400 ;  /* 0x00000400000d7882 */ /* 0x000fe20000000000 */
[----:B------:R-:W-:Y:S01]  /*1990*/  SHF.L.U32 R0, R12, 0x1f, RZ ;  /* 0x0000001f0c007819 */ /* 0x000fe200000006ff */
[----:B-1----:R-:W-:Y:S02]  /*19a0*/  ULEA UR13, UR47, UR13, 0x18 ;  /* 0x0000000d2f0d7291 */ /* 0x002fe4000f8ec0ff */
[----:B------:R-:W-:Y:S02]  /*19b0*/  UISETP.GE.U32.AND UP0, UPT, UR49, 0xff, UPT ;  /* 0x000000ff3100788c */ /* 0x000fe4000bf06070 */
[----:B------:R-:W-:Y:S02]  /*19c0*/  ULEA UR4, UR21, UR13, 0x3 ;  /* 0x0000000d15047291 */ /* 0x000fe4000f8e18ff */
[----:B------:R-:W-:Y:S02]  /*19d0*/  USHF.L.U32 UR19, UR20, 0x7, URZ ;  /* 0x0000000714137899 */ /* 0x000fe400080006ff */
[----:B------:R-:W-:Y:S01]  /*19e0*/  ULEA UR35, UR16, UR48, 0x6 ;  /* 0x0000003010237291 */ /* 0x000fe2000f8e30ff */
[----:B------:R-:W-:-:S04]  /*19f0*/  UMOV UR14, URZ ;  /* 0x000000ff000e7c82 */ /* 0x000fc80008000000 */
[----:B------:R1:W2:Y:S01]  /*1a00*/  SYNCS.PHASECHK.TRANS64.TRYWAIT P0, [UR4+0x20], R0 ;  /* 0x00002000ff0075a7 */ /* 0x0002a20008001104 */
[----:B------:R-:W-:Y:S06]  /*1a10*/  BRA.U !UP0, `(.L_x_25) ;  /* 0x0000000108f07547 */ /* 0x000fec000b800000 */
[----:B------:R-:W-:Y:S01]  /*1a20*/  UMOV UR15, URZ ;  /* 0x000000ff000f7c82 */ /* 0x000fe20008000000 */
[----:B------:R-:W-:-:S05]  /*1a30*/  UMOV UR4, UR21 ;  /* 0x0000001500047c82 */ /* 0x000fca0008000000 */
.L_x_31:
[----:B------:R-:W-:Y:S01]  /*1a40*/  ULEA UR33, UR4, UR13, 0x3 ;  /* 0x0000000d04217291 */ /* 0x000fe2000f8e18ff */
[----:B--2---:R-:W-:Y:S01]  /*1a50*/  @!P3 MOV R2, 0xc000 ;  /* 0x0000c0000002b802 */ /* 0x004fe20000000f00 */
[----:B--2-4-:R-:W-:Y:S10]  /*1a60*/  @P0 BRA `(.L_x_26) ;  /* 0x00000000000c0947 */ /* 0x014ff40003800000 */
[----:B------:R-:W-:-:S04]  /*1a70*/  SHF.L.U32 R3, R12, 0x1f, RZ ;  /* 0x0000001f0c037819 */ /* 0x000fc800000006ff */
[----:B------:R-:W2:Y:S02]  /*1a80*/  SYNCS.PHASECHK.TRANS64.TRYWAIT P0, [UR33+0x20], R3 ;  /* 0x00002003ff0075a7 */ /* 0x000ea40008001121 */
[----:B--2---:R-:W-:Y:S05]  /*1a90*/  @!P0 BRA `(.L_x_27) ;  /* 0x0000006c00b08947 */ /* 0x004fea0003800000 */
.L_x_26:
[----:B------:R2:W-:Y:S01]  /*1aa0*/  @!P3 SYNCS.ARRIVE.TRANS64 RZ, [UR33], R2 ;  /* 0x00000002ffffb9a7 */ /* 0x0005e20008000021 */
[----:B------:R-:W-:-:S04]  /*1ab0*/  ULOP3.LUT UR5, UR29, 0x2, URZ, 0xfc, !UPT ;  /* 0x000000021d057892 */ /* 0x000fc8000f8efcff */
[----:B------:R-:W-:-:S09]  /*1ac0*/  UISETP.NE.AND UP0, UPT, UR5, 0x2, UPT ;  /* 0x000000020500788c */ /* 0x000fd2000bf05270 */
[----:B------:R-:W-:Y:S05]  /*1ad0*/  BRA.U UP0, `(.L_x_28) ;  /* 0x0000000100047547 */ /* 0x000fea000b800000 */
[----:B------:R-:W-:Y:S05]  /*1ae0*/  BPT.TRAP 0x1 ;  /* 0x000000040000795c */ /* 0x000fea0000300000 */
.L_x_28:
[----:B------:R-:W-:Y:S04]  /*1af0*/  BSSY.RECONVERGENT B0, `(.L_x_29) ;  /* 0x0000003000007945 */ /* 0x000fe80003800200 */
[----:B------:R-:W-:Y:S05]  /*1b00*/  @P2 BRA `(.L_x_30) ;  /* 0x0000000000042947 */ /* 0x000fea0003800000 */
[----:B------:R-:W-:Y:S05]  /*1b10*/  BPT.TRAP 0x1 ;  /* 0x000000040000795c */ /* 0x000fea0000300000 */
.L_x_30:
[----:B------:R-:W-:Y:S05]  /*1b20*/  BSYNC.RECONVERGENT B0 ;  /* 0x0000000000007941 */ /* 0x000fea0003800200 */
.L_x_29:
[----:B------:R-:W-:Y:S02]  /*1b30*/  UIADD3 UR5, UPT, UPT, UR4, 0x1, URZ ;  /* 0x0000000104057890 */ /* 0x000fe4000fffe0ff */
[----:B------:R-:W-:Y:S02]  /*1b40*/  ULEA UR24, UR4, UR23, 0xd ;  /* 0x0000001704187291 */ /* 0x000fe4000f8e68ff */
[----:B------:R-:W-:Y:S02]  /*1b50*/  UISETP.NE.AND UP0, UPT, UR5, 0x4, UPT ;  /* 0x000000040500788c */ /* 0x000fe4000bf05270 */
[----:B------:R-:W-:Y:S02]  /*1b60*/  ULEA UR8, UR4, UR13, 0xf ;  /* 0x0000000d04087291 */ /* 0x000fe4000f8e78ff */
[----:B------:R-:W-:Y:S02]  /*1b70*/  USEL UR6, URZ, 0x1, UP0 ;  /* 0x00000001ff067887 */ /* 0x000fe40008000000 */
[----:B------:R-:W-:-:S02]  /*1b80*/  USEL UR21, UR5, URZ, UP0 ;  /* 0x000000ff05157287 */ /* 0x000fc40008000000 */
[----:B------:R-:W-:Y:S02]  /*1b90*/  UIADD3 UR4, UP0, UPT, UR38, 0x180, URZ ;  /* 0x0000018026047890 */ /* 0x000fe4000ff1e0ff */
[----:B------:R-:W-:Y:S01]  /*1ba0*/  ULEA UR5, UR21, UR13, 0x3 ;  /* 0x0000000d15057291 */ /* 0x000fe2000f8e18ff */
[----:B------:R-:W-:Y:S01]  /*1bb0*/  LOP3.LUT R12, R12, UR6, RZ, 0x3c, !PT ;  /* 0x000000060c0c7c12 */ /* 0x000fe2000f8e3cff */
[----:B------:R-:W-:Y:S02]  /*1bc0*/  USHF.L.U32 UR34, UR15, 0x7, URZ ;  /* 0x000000070f227899 */ /* 0x000fe400080006ff */
[----:B------:R-:W-:Y:S01]  /*1bd0*/  UIADD3 UR6, UP1, UPT, UR38, 0x80, URZ ;  /* 0x0000008026067890 */ /* 0x000fe2000ff3e0ff */
[----:B-1----:R-:W-:Y:S01]  /*1be0*/  SHF.L.U32 R0, R12, 0x1f, RZ ;  /* 0x0000001f0c007819 */ /* 0x002fe200000006ff */
[----:B------:R-:W-:Y:S02]  /*1bf0*/  ULEA UR24, UR24, UR13, 0x1 ;  /* 0x0000000d18187291 */ /* 0x000fe4000f8e08ff */
[----:B------:R-:W-:Y:S01]  /*1c00*/  UIADD3 UR15, UPT, UPT, UR15, 0x1, URZ ;  /* 0x000000010f0f7890 */ /* 0x000fe2000fffe0ff */
[----:B------:R3:W4:Y:S01]  /*1c10*/  SYNCS.PHASECHK.TRANS64.TRYWAIT P0, [UR5+0x20], R0 ;  /* 0x00002000ff0075a7 */ /* 0x0007220008001105 */
[----:B------:R-:W-:-:S02]  /*1c20*/  UIADD3.X UR5, UPT, UPT, URZ, UR39, URZ, UP0, !UPT ;  /* 0x00000027ff057290 */ /* 0x000fc400087fe4ff */
[----:B------:R-:W-:Y:S02]  /*1c30*/  UIADD3.X UR7, UPT, UPT, URZ, UR39, URZ, UP1, !UPT ;  /* 0x00000027ff077290 */ /* 0x000fe40008ffe4ff */
[----:B------:R-:W-:Y:S02]  /*1c40*/  UIADD3 UR32, UPT, UPT, UR24, 0x4400, URZ ;  /* 0x0000440018207890 */ /* 0x000fe4000fffe0ff */
[----:B------:R-:W-:Y:S02]  /*1c50*/  UISETP.NE.AND UP0, UPT, UR15, UR22, UPT ;  /* 0x000000160f00728c */ /* 0x000fe4000bf05270 */
[----:B------:R-:W-:Y:S02]  /*1c60*/  UIADD3 UR26, UPT, UPT, UR34, 0x40, URZ ;  /* 0x00000040221a7890 */ /* 0x000fe4000fffe0ff */
[----:B------:R-:W-:Y:S02]  /*1c70*/  UIADD3 UR24, UPT, UPT, UR24, 0x6400, URZ ;  /* 0x0000640018187890 */ /* 0x000fe4000fffe0ff */
[----:B------:R-:W-:-:S02]  /*1c80*/  UIADD3 UR16, UPT, UPT, UR8, 0x14400, URZ ;  /* 0x0001440008107890 */ /* 0x000fc4000fffe0ff */
[----:B------:R-:W-:Y:S01]  /*1c90*/  UIADD3 UR8, UPT, UPT, UR8, 0x18400, URZ ;  /* 0x0001840008087890 */ /* 0x000fe2000fffe0ff */
[----:B------:R-:W-:Y:S01]  /*1ca0*/  UMOV UR10, 0xf0000 ;  /* 0x000f0000000a7882 */ /* 0x000fe20000000000 */
[----:B------:R-:W-:Y:S01]  /*1cb0*/  UMOV UR30, 0x0 ;  /* 0x00000000001e7882 */ /* 0x000fe20000000000 */
[----:B------:R-:W-:Y:S01]  /*1cc0*/  UMOV UR31, 0x10000000 ;  /* 0x10000000001f7882 */ /* 0x000fe20000000000 */
[----:B------:R-:W-:Y:S01]  /*1cd0*/  UMOV UR25, UR33 ;  /* 0x0000002100197c82 */ /* 0x000fe20008000000 */
[----:B------:R-:W-:Y:S01]  /*1ce0*/  UMOV UR27, UR35 ;  /* 0x00000023001b7c82 */ /* 0x000fe20008000000 */
[----:B------:R-:W-:Y:S01]  /*1cf0*/  UMOV UR28, UR36 ;  /* 0x00000024001c7c82 */ /* 0x000fe20008000000 */
[----:B------:R-:W-:Y:S01]  /*1d00*/  UTMALDG.3D.MULTICAST [UR32], [UR6], UR10, desc[UR30] ;  /* 0x00001e20060073b4 */ /* 0x000fe2000801180a */
[----:B------:R-:W-:Y:S01]  /*1d10*/  UMOV UR17, UR33 ;  /* 0x0000002100117c82 */ /* 0x000fe20008000000 */
[----:B------:R-:W-:Y:S01]  /*1d20*/  UMOV UR20, UR36 ;  /* 0x0000002400147c82 */ /* 0x000fe20008000000 */
[----:B------:R-:W-:Y:S01]  /*1d30*/  UMOV UR18, UR34 ;  /* 0x0000002200127c82 */ /* 0x000fe20008000000 */
[----:B------:R-:W-:Y:S01]  /*1d40*/  UMOV UR11, UR19 ;  /* 0x00000013000b7c82 */ /* 0x000fe20008000000 */
[----:B------:R-:W-:Y:S01]  /*1d50*/  UMOV UR12, UR36 ;  /* 0x00000024000c7c82 */ /* 0x000fe20008000000 */
[----:B------:R-:W-:Y:S01]  /*1d60*/  UMOV UR9, UR33 ;  /* 0x0000002100097c82 */ /* 0x000fe20008000000 */
[----:B------:R-:W-:Y:S01]  /*1d70*/  UMOV UR14, UR22 ;  /* 0x00000016000e7c82 */ /* 0x000fe20008000000 */
[----:B------:R1:W-:Y:S01]  /*1d80*/  UTMALDG.3D.MULTICAST [UR24], [UR6], UR10, desc[UR30] ;  /* 0x00001e18060073b4 */ /* 0x0003e2000801180a */
[----:B------:R-:W-:Y:S01]  /*1d90*/  UTMALDG.3D [UR16], [UR4], desc[UR30] ;  /* 0x00001e10040075b4 */ /* 0x000fe20008011000 */
[----:B-1----:R-:W-:-:S02]  /*1da0*/  UMOV UR10, UR26 ;  /* 0x0000001a000a7c82 */ /* 0x002fc40008000000 */
[----:B------:R1:W-:Y:S02]  /*1db0*/  UTMALDG.3D [UR8], [UR4], desc[UR30] ;  /* 0x00001e08040075b4 */ /* 0x0003e40008011000 */
[----:B-1----:R-:W-:Y:S01]  /*1dc0*/  UMOV UR4, UR21 ;  /* 0x0000001500047c82 */ /* 0x002fe20008000000 */
[----:B---3--:R-:W-:Y:S05]  /*1dd0*/  BRA.U UP0, `(.L_x_31) ;  /* 0xfffffffd00187547 */ /* 0x008fea000b83ffff */
.L_x_25:
[----:B------:R-:W-:Y:S01]  /*1de0*/  ULEA UR4, UR21, UR13, 0x3 ;  /* 0x0000000d15047291 */ /* 0x000fe2000f8e18ff */
[----:B-1----:R-:W-:Y:S01]  /*1df0*/  SHF.L.U32 R0, R12, 0x1f, RZ ;  /* 0x0000001f0c007819 */ /* 0x002fe200000006ff */
[----:B------:R-:W-:Y:S01]  /*1e00*/  @!P1 SYNCS.ARRIVE.TRANS64.A1T0 RZ, [UR13+0x88], RZ ;  /* 0x000088ffffff99a7 */ /* 0x000fe2000810000d */
[----:B------:R-:W-:-:S06]  /*1e10*/  UISETP.GT.AND UP0, UPT, UR45, UR44, UPT ;  /* 0x0000002c2d00728c */ /* 0x000fcc000bf04270 */
[----:B--2-4-:R1:W2:Y:S03]  /*1e20*/  SYNCS.PHASECHK.TRANS64.TRYWAIT P0, [UR4+0x20], R0 ;  /* 0x00002000ff0075a7 */ /* 0x0142a60008001104 */
[----:B------:R-:W-:Y:S05]  /*1e30*/  BRA.U !UP0, `(.L_x_32) ;  /* 0x0000000108ec7547 */ /* 0x000fea000b800000 */
[----:B------:R-:W-:Y:S01]  /*1e40*/  UIADD3 UR15, UPT, UPT, UR46, UR14, URZ ;  /* 0x0000000e2e0f7290 */ /* 0x000fe2000fffe0ff */
[----:B------:R-:W-:-:S11]  /*1e50*/  UMOV UR4, UR21 ;  /* 0x0000001500047c82 */ /* 0x000fd60008000000 */
.L_x_38:
[----:B------:R-:W-:Y:S01]  /*1e60*/  ULEA UR33, UR4, UR13, 0x3 ;  /* 0x0000000d04217291 */ /* 0x000fe2000f8e18ff */
[----:B--2---:R-:W-:Y:S01]  /*1e70*/  @!P3 MOV R2, 0xc000 ;  /* 0x0000c0000002b802 */ /* 0x004fe20000000f00 */
[----:B--2-4-:R-:W-:Y:S10]  /*1e80*/  @P0 BRA `(.L_x_33) ;  /* 0x00000000000c0947 */ /* 0x014ff40003800000 */
[----:B------:R-:W-:-:S04]  /*1e90*/  SHF.L.U32 R3, R12, 0x1f, RZ ;  /* 0x0000001f0c037819 */ /* 0x000fc800000006ff */
[----:B------:R-:W2:Y:S02]  /*1ea0*/  SYNCS.PHASECHK.TRANS64.TRYWAIT P0, [UR33+0x20], R3 ;  /* 0x00002003ff0075a7 */ /* 0x000ea40008001121 */
[----:B--2---:R-:W-:Y:S05]  /*1eb0*/  @!P0 BRA `(.L_x_34) ;  /* 0x0000006800c08947 */ /* 0x004fea0003800000 */
.L_x_33:
[----:B------:R2:W-:Y:S01]  /*1ec0*/  @!P3 SYNCS.ARRIVE.TRANS64 RZ, [UR33], R2 ;  /* 0x00000002ffffb9a7 */ /* 0x0005e20008000021 */
[----:B------:R-:W-:-:S04]  /*1ed0*/  ULOP3.LUT UR5, UR29, 0x2, URZ, 0xfc, !UPT ;  /* 0x000000021d057892 */ /* 0x000fc8000f8efcff */
[----:B------:R-:W-:-:S09]  /*1ee0*/  UISETP.NE.AND UP0, UPT, UR5, 0x2, UPT ;  /* 0x000000020500788c */ /* 0x000fd2000bf05270 */
[----:B------:R-:W-:Y:S05]  /*1ef0*/  BRA.U UP0, `(.L_x_35) ;  /* 0x0000000100047547 */ /* 0x000fea000b800000 */
[----:B------:R-:W-:Y:S05]  /*1f00*/  BPT.TRAP 0x1 ;  /* 0x000000040000795c */ /* 0x000fea0000300000 */
.L_x_35:
[----:B------:R-:W-:Y:S04]  /*1f10*/  BSSY.RECONVERGENT B0, `(.L_x_36) ;  /* 0x0000003000007945 */ /* 0x000fe80003800200 */
[----:B------:R-:W-:Y:S05]  /*1f20*/  @P2 BRA `(.L_x_37) ;  /* 0x0000000000042947 */ /* 0x000fea0003800000 */
[----:B------:R-:W-:Y:S05]  /*1f30*/  BPT.TRAP 0x1 ;  /* 0x000000040000795c */ /* 0x000fea0000300000 */
.L_x_37:
[----:B------:R-:W-:Y:S05]  /*1f40*/  BSYNC.RECONVERGENT B0 ;  /* 0x0000000000007941 */ /* 0x000fea0003800200 */
.L_x_36:
        /* <DEDUP_REMOVED lines=42> */
.L_x_32:
[C---:B------:R-:W-:Y:S01]  /*21f0*/  LEA R3, R11.reuse, UR13, 0x3 ;  /* 0x0000000d0b037c11 */ /* 0x040fe2000f8e18ff */
[----:B------:R-:W-:Y:S01]  /*2200*/  NOP ;  /* 0x0000000000007918 */ /* 0x000fe20000000000 */
[----:B-1----:R-:W-:Y:S02]  /*2210*/  SHF.L.U32 R0, R10, 0x1f, RZ ;  /* 0x0000001f0a007819 */ /* 0x002fe400000006ff */
[----:B------:R-:W-:Y:S02]  /*2220*/  LEA R4, R11, UR13, 0x4 ;  /* 0x0000000d0b047c11 */ /* 0x000fe4000f8e20ff */
[----:B--2-4-:R-:W1:Y:S02]  /*2230*/  SYNCS.PHASECHK.TRANS64.TRYWAIT P0, [R3+URZ+0x90], R0 ;  /* 0x00009000030075a7 */ /* 0x014e6400080011ff */
[----:B-1----:R-:W-:Y:S05]  /*2240*/  @!P0 BRA `(.L_x_39) ;  /* 0x0000006400f48947 */ /* 0x002fea0003800000 */
.L_x_141:
[----:B------:R-:W2:Y:S01]  /*2250*/  LDS.128 R4, [R4+0x120] ;  /* 0x0001200004047984 */ /* 0x000ea20000000c00 */
[----:B------:R-:W-:Y:S01]  /*2260*/  UISETP.GE.AND UP0, UPT, UR42, 0x1, UPT ;  /* 0x000000012a00788c */ /* 0x000fe2000bf06270 */
[----:B------:R-:W-:Y:S01]  /*2270*/  @!PT LDS RZ, [RZ] ;  /* 0x00000000fffff984 */ /* 0x000fe20000000800 */
[----:B------:R-:W-:Y:S01]  /*2280*/  @!PT LDS RZ, [RZ] ;  /* 0x00000000fffff984 */ /* 0x000fe20000000800 */
[----:B------:R-:W-:Y:S01]  /*2290*/  @!PT LDS RZ, [RZ] ;  /* 0x00000000fffff984 */ /* 0x000fe20000000800 */
[----:B------:R-:W-:Y:S01]  /*22a0*/  @!PT LDS RZ, [RZ] ;  /* 0x00000000fffff984 */ /* 0x000fe20000000800 */
[----:B------:R3:W-:Y:S06]  /*22b0*/  MEMBAR.ALL.CTA ;  /* 0x0000000000007992 */ /* 0x0007ec0000008000 */
[----:B---3--:R-:W3:Y:S01]  /*22c0*/  FENCE.VIEW.ASYNC.S ;  /* 0x00000000000073c6 */ /* 0x008ee20000000000 */
[----:B--2---:R-:W-:-:S13]  /*22d0*/  LOP3.LUT P0, RZ, R6, 0x1, RZ, 0xc0, !PT ;  /* 0x0000000106ff7812 */ /* 0x004fda000780c0ff */
[----:B---3--:R-:W-:Y:S01]  /*22e0*/  VOTEU.ANY UP1, P0 ;  /* 0x0000000000ff7886 */ /* 0x008fe20000020100 */
[----:B------:R-:W-:-:S13]  /*22f0*/  PLOP3.LUT P0, PT, PT, PT, UP1, 0x80, 0x8 ;  /* 0x000000000008781c */ /* 0x000fda0003f0f018 */
[----:B-1----:R-:W-:Y:S02]  /*2300*/  @P0 LOP3.LUT R0, R5, 0xffff, RZ, 0xc0, !PT ;  /* 0x0000ffff05000812 */ /* 0x002fe400078ec0ff */
[----:B------:R-:W-:Y:S02]  /*2310*/  @P0 MOV R2, R4 ;  /* 0x0000000400020202 */ /* 0x000fe40000000f00 */
[----:B------:R-:W-:Y:S01]  /*2320*/  @P0 R2UR UR5, R0 ;  /* 0x00000000000502ca */ /* 0x000fe200000e0000 */
[----:B------:R-:W-:Y:S01]  /*2330*/  VIADD R0, R3, 0xa0 ;  /* 0x000000a003007836 */ /* 0x000fe20000000000 */
[----:B------:R-:W-:Y:S02]  /*2340*/  @P0 SHF.R.U32.HI R4, RZ, 0x10, R5 ;  /* 0x00000010ff040819 */ /* 0x000fe40000011605 */
[----:B------:R-:W-:Y:S02]  /*2350*/  @P0 R2UR UR6, R2 ;  /* 0x00000000020602ca */ /* 0x000fe400000e0000 */
[----:B------:R-:W-:-:S02]  /*2360*/  PRMT R0, RZ, 0x654, R0 ;  /* 0x00000654ff007816 */ /* 0x000fc40000000000 */
[----:B------:R-:W-:Y:S02]  /*2370*/  @P0 R2UR UR4, R4 ;  /* 0x00000000040402ca */ /* 0x000fe400000e0000 */
[----:B------:R1:W-:Y:S03]  /*2380*/  SYNCS.ARRIVE.TRANS64.RED.A1T0 RZ, [R0+URZ], RZ ;  /* 0x000000ff00ff79a7 */ /* 0x0003e600081004ff */
[----:B------:R-:W-:-:S04]  /*2390*/  @UP1 UMOV UR37, UR5 ;  /* 0x0000000500251c82 */ /* 0x000fc80008000000 */
[----:B------:R-:W-:-:S04]  /*23a0*/  @UP1 UMOV UR40, UR6 ;  /* 0x0000000600281c82 */ /* 0x000fc80008000000 */
[----:B------:R-:W-:Y:S01]  /*23b0*/  @UP1 UMOV UR36, UR4 ;  /* 0x0000000400241c82 */ /* 0x000fe20008000000 */
[----:B------:R-:W-:Y:S05]  /*23c0*/  BRA.U !UP0, `(.L_x_40) ;  /* 0x0000000108d47547 */ /* 0x000fea000b800000 */
[----:B------:R-:W2:Y:S01]  /*23d0*/  LDCU.128 UR16, c[0x0][0xb10] ;  /* 0x00016200ff1077ac */ /* 0x000ea20008000c00 */
[----:B------:R-:W3:Y:S01]  /*23e0*/  LDCU UR12, c[0x0][0xb20] ;  /* 0x00016400ff0c77ac */ /* 0x000ee20008000800 */
[----:B------:R-:W4:Y:S01]  /*23f0*/  LDCU UR20, c[0x0][0xb0c] ;  /* 0x00016180ff1477ac */ /* 0x000f220008000800 */
[----:B------:R-:W1:Y:S01]  /*2400*/  LDCU.64 UR8, c[0x0][0xb28] ;  /* 0x00016500ff0877ac */ /* 0x000e620008000a00 */
[----:B------:R-:W-:Y:S02]  /*2410*/  UISETP.NE.AND UP3, UPT, UR42, 0x1, UPT ;  /* 0x000000012a00788c */ /* 0x000fe4000bf65270 */
[----:B--2---:R-:W-:Y:S02]  /*2420*/  UIMAD.WIDE.U32 UR6, UR41, UR19, URZ ;  /* 0x00000013290672a5 */ /* 0x004fe4000f8e00ff */
[----:B------:R-:W-:Y:S02]  /*2430*/  UIMAD.WIDE.U32 UR4, UR43, UR16, URZ ;  /* 0x000000102b0472a5 */ /* 0x000fe4000f8e00ff */
[----:B------:R-:W-:-:S02]  /*2440*/  UISETP.NE.AND UP0, UPT, UR18, 0x1, UPT ;  /* 0x000000011200788c */ /* 0x000fc4000bf05270 */
[----:B------:R-:W-:Y:S01]  /*2450*/  UIMAD.WIDE.U32 UR24, UR37, UR19, URZ ;  /* 0x00000013251872a5 */ /* 0x000fe2000f8e00ff */
[----:B------:R-:W-:Y:S02]  /*2460*/  UMOV UR6, UR7 ;  /* 0x0000000700067c82 */ /* 0x000fe40008000000 */
[----:B------:R-:W-:Y:S01]  /*2470*/  UMOV UR4, UR5 ;  /* 0x0000000500047c82 */ /* 0x000fe20008000000 */
[----:B---3--:R-:W-:Y:S02]  /*2480*/  USHF.R.U32.HI UR6, URZ, UR12, UR6 ;  /* 0x0000000cff067299 */ /* 0x008fe40008011606 */
[----:B----4-:R-:W-:Y:S02]  /*2490*/  UISETP.NE.AND UP2, UPT, UR20, 0x1, UPT ;  /* 0x000000011400788c */ /* 0x010fe4000bf45270 */
[----:B------:R-:W-:Y:S02]  /*24a0*/  USHF.R.U32.HI UR4, URZ, UR17, UR4 ;  /* 0x00000011ff047299 */ /* 0x000fe40008011604 */
[----:B------:R-:W-:-:S02]  /*24b0*/  USEL UR5, UR41, UR6, !UP0 ;  /* 0x0000000629057287 */ /* 0x000fc4000c000000 */
[----:B------:R-:W-:Y:S02]  /*24c0*/  USEL UR6, UR43, UR4, !UP2 ;  /* 0x000000042b067287 */ /* 0x000fe4000d000000 */
[----:B-1----:R-:W-:Y:S01]  /*24d0*/  UIMAD.WIDE.U32 UR10, UR5, UR8, URZ ;  /* 0x00000008050a72a5 */ /* 0x002fe2000f8e00ff */
[----:B------:R-:W-:Y:S01]  /*24e0*/  UMOV UR4, UR25 ;  /* 0x0000001900047c82 */ /* 0x000fe20008000000 */
[----:B------:R-:W-:Y:S02]  /*24f0*/  UIMAD.WIDE.U32 UR14, UR40, UR16, URZ ;  /* 0x00000010280e72a5 */ /* 0x000fe4000f8e00ff */
[----:B------:R-:W-:-:S03]  /*2500*/  UIMAD.WIDE.U32 UR24, UR6, UR8, URZ ;  /* 0x00000008061872a5 */ /* 0x000fc6000f8e00ff */
[----:B------:R-:W-:Y:S01]  /*2510*/  UMOV UR10, UR11 ;  /* 0x0000000b000a7c82 */ /* 0x000fe20008000000 */
[----:B------:R-:W-:Y:S02]  /*2520*/  USHF.R.U32.HI UR4, URZ, UR12, UR4 ;  /* 0x0000000cff047299 */ /* 0x000fe40008011604 */
[----:B------:R-:W-:Y:S01]  /*2530*/  @UP3 USHF.R.U32.HI UR5, URZ, UR9, UR10 ;  /* 0x00000009ff053299 */ /* 0x000fe2000801160a */
[----:B------:R-:W-:Y:S01]  /*2540*/  UMOV UR14, UR15 ;  /* 0x0000000f000e7c82 */ /* 0x000fe20008000000 */
[----:B------:R-:W-:Y:S01]  /*2550*/  UMOV UR24, UR25 ;  /* 0x0000001900187c82 */ /* 0x000fe20008000000 */
[----:B------:R-:W-:Y:S02]  /*2560*/  USHF.R.U32.HI UR17, URZ, UR17, UR14 ;  /* 0x00000011ff117299 */ /* 0x000fe4000801160e */
[----:B------:R-:W-:Y:S02]  /*2570*/  USEL UR4, UR37, UR4, !UP0 ;  /* 0x0000000425047287 */ /* 0x000fe4000c000000 */
[----:B------:R-:W-:-:S02]  /*2580*/  @UP3 USHF.R.U32.HI UR6, URZ, UR9, UR24 ;  /* 0x00000009ff063299 */ /* 0x000fc40008011618 */
[----:B------:R-:W-:Y:S02]  /*2590*/  UIMAD UR7, UR42, UR5, URZ ;  /* 0x000000052a0772a4 */ /* 0x000fe4000f8e02ff */
[----:B------:R-:W-:Y:S02]  /*25a0*/  USEL UR5, UR40, UR17, !UP2 ;  /* 0x0000001128057287 */ /* 0x000fe4000d000000 */
[----:B------:R-:W-:Y:S02]  /*25b0*/  UIMAD UR10, UR42, UR6, URZ ;  /* 0x000000062a0a72a4 */ /* 0x000fe4000f8e02ff */
[----:B------:R-:W-:Y:S02]  /*25c0*/  UISETP.GE.AND UP0, UPT, UR4, UR7, UPT ;  /* 0x000000070400728c */ /* 0x000fe4000bf06270 */
[----:B------:R-:W-:Y:S02]  /*25d0*/  UIMAD.WIDE.U32 UR14, UR4, UR8, URZ ;  /* 0x00000008040e72a5 */ /* 0x000fe4000f8e00ff */
[----:B------:R-:W-:-:S02]  /*25e0*/  UISETP.GE.OR UP0, UPT, UR5, UR10, UP0 ;  /* 0x0000000a0500728c */ /* 0x000fc40008706670 */
        /* <DEDUP_REMOVED lines=19> */
.L_x_40:
[----:B------:R-:W2:Y:S02]  /*2720*/  LDCU UR4, c[0x0][0xb30] ;  /* 0x00016600ff0477ac */ /* 0x000ea40008000800 */
[----:B--2---:R-:W-:-:S09]  /*2730*/  UISETP.NE.AND UP0, UPT, UR4, 0x1, UPT ;  /* 0x000000010400788c */ /* 0x004fd2000bf05270 */
[----:B------:R-:W-:Y:S05]  /*2740*/  BRA.U UP0, `(.L_x_41) ;  /* 0x0000000100447547 */ /* 0x000fea000b800000 */
[----:B------:R-:W2:Y:S01]  /*2750*/  LDCU.128 UR8, c[0x0][0xb10] ;  /* 0x00016200ff0877ac */ /* 0x000ea20008000c00 */
[----:B------:R-:W3:Y:S01]  /*2760*/  LDCU UR12, c[0x0][0xb0c] ;  /* 0x00016180ff0c77ac */ /* 0x000ee20008000800 */
[----:B------:R-:W4:Y:S01]  /*2770*/  LDCU UR14, c[0x0][0xb20] ;  /* 0x00016400ff0e77ac */ /* 0x000f220008000800 */
[----:B--2---:R-:W-:Y:S02]  /*2780*/  UIMAD.WIDE.U32 UR6, UR40, UR8, URZ ;  /* 0x00000008280672a5 */ /* 0x004fe4000f8e00ff */
[----:B------:R-:W-:Y:S02]  /*2790*/  UIMAD.WIDE.U32 UR4, UR37, UR11, URZ ;  /* 0x0000000b250472a5 */ /* 0x000fe4000f8e00ff */
[----:B---3--:R-:W-:Y:S02]  /*27a0*/  UISETP.NE.AND UP2, UPT, UR12, 0x1, UPT ;  /* 0x000000010c00788c */ /* 0x008fe4000bf45270 */
[----:B------:R-:W-:Y:S01]  /*27b0*/  UISETP.NE.AND UP0, UPT, UR10, 0x1, UPT ;  /* 0x000000010a00788c */ /* 0x000fe2000bf05270 */
[----:B------:R-:W-:-:S02]  /*27c0*/  UMOV UR6, UR7 ;  /* 0x0000000700067c82 */ /* 0x000fc40008000000 */
[----:B------:R-:W-:Y:S01]  /*27d0*/  UMOV UR4, UR5 ;  /* 0x0000000500047c82 */ /* 0x000fe20008000000 */
[----:B------:R-:W-:Y:S02]  /*27e0*/  USHF.R.U32.HI UR9, URZ, UR9, UR6 ;  /* 0x00000009ff097299 */ /* 0x000fe40008011606 */
[----:B----4-:R-:W-:Y:S02]  /*27f0*/  USHF.R.U32.HI UR4, URZ, UR14, UR4 ;  /* 0x0000000eff047299 */ /* 0x010fe40008011604 */
[----:B------:R-:W-:Y:S02]  /*2800*/  USEL UR5, UR40, UR9, !UP2 ;  /* 0x0000000928057287 */ /* 0x000fe4000d000000 */
[----:B------:R-:W-:-:S04]  /*2810*/  USEL UR4, UR37, UR4, !UP0 ;  /* 0x0000000425047287 */ /* 0x000fc8000c000000 */
[----:B------:R-:W-:Y:S02]  /*2820*/  UIADD3 UR6, UPT, UPT, UR5, -UR4, URZ ;  /* 0x8000000405067290 */ /* 0x000fe4000fffe0ff */
[----:B------:R-:W-:Y:S02]  /*2830*/  UIADD3 UR4, UPT, UPT, -UR5, UR4, URZ ;  /* 0x0000000405047290 */ /* 0x000fe4000fffe1ff */
[----:B------:R-:W-:Y:S02]  /*2840*/  UIMAD UR37, UR6, UR10, UR37 ;  /* 0x0000000a062572a4 */ /* 0x000fe4000f8e0225 */
[----:B------:R-:W-:-:S12]  /*2850*/  UIMAD UR40, UR4, UR12, UR40 ;  /* 0x0000000c042872a4 */ /* 0x000fd8000f8e0228 */
.L_x_41:
[----:B------:R-:W-:Y:S01]  /*2860*/  VIADD R11, R11, 0x1 ;  /* 0x000000010b0b7836 */ /* 0x000fe20000000000 */
[----:B------:R-:W-:Y:S01]  /*2870*/  R2UR UR4, R47 ;  /* 0x000000002f0472ca */ /* 0x000fe200000e0000 */
[----:B------:R-:W-:Y:S01]  /*2880*/  UIADD3 UR20, UPT, UPT, UR37, UR63, URZ ;  /* 0x0000003f25147290 */ /* 0x000fe2000fffe0ff */
[----:B------:R-:W-:Y:S02]  /*2890*/  PLOP3.LUT P1, PT, PT, PT, PT, 0x80, 0x8 ;  /* 0x000000000008781c */ /* 0x000fe40003f2f070 */
[----:B------:R-:W-:-:S04]  /*28a0*/  ISETP.NE.AND P0, PT, R11, 0x2, PT ;  /* 0x000000020b00780c */ /* 0x000fc80003f05270 */
[----:B-1----:R-:W-:Y:S02]  /*28b0*/  SEL R0, RZ, 0x1, P0 ;  /* 0x00000001ff007807 */ /* 0x002fe40000000000 */
[----:B------:R-:W-:Y:S02]  /*28c0*/  SEL R11, R11, RZ, P0 ;  /* 0x000000ff0b0b7207 */ /* 0x000fe40000000000 */
[----:B------:R-:W-:Y:S01]  /*28d0*/  LOP3.LUT R10, R10, R0, RZ, 0x3c, !PT ;  /* 0x000000000a0a7212 */ /* 0x000fe200078e3cff */
[----:B------:R-:W-:Y:S01]  /*28e0*/  UIADD3 UR16, UPT, UPT, UR40, UR4, URZ ;  /* 0x0000000428107290 */ /* 0x000fe2000fffe0ff */
[----:B------:R-:W-:Y:S11]  /*28f0*/  BRA.U UP1, `(.L_x_42) ;  /* 0xffffffed01e07547 */ /* 0x000ff6000b83ffff */
[----:B------:R-:W-:Y:S01]  /*2900*/  UIADD3 UR13, UPT, UPT, UR13, 0x20, URZ ;  /* 0x000000200d0d7890 */ /* 0x000fe2000fffe0ff */
[----:B------:R-:W-:-:S03]  /*2910*/  SHF.L.U32 R2, R12, 0x1f, RZ ;  /* 0x0000001f0c027819 */ /* 0x000fc600000006ff */
[----:B------:R-:W-:-:S09]  /*2920*/  ULEA UR4, UR21, UR13, 0x3 ;  /* 0x0000000d15047291 */ /* 0x000fd2000f8e18ff */
[----:B------:R-:W1:Y:S02]  /*2930*/  SYNCS.PHASECHK.TRANS64.TRYWAIT P0, [UR4], R2 ;  /* 0x00000002ff0075a7 */ /* 0x000e640008001104 */
[----:B-1----:R-:W-:Y:S05]  /*2940*/  @!P0 BRA `(.L_x_43) ;  /* 0x0000006000488947 */ /* 0x002fea0003800000 */
.L_x_143:
[----:B------:R-:W-:-:S04]  /*2950*/  UIADD3 UR4, UPT, UPT, UR21, 0x1, URZ ;  /* 0x0000000115047890 */ /* 0x000fc8000fffe0ff */
[----:B------:R-:W-:-:S04]  /*2960*/  UISETP.NE.AND UP0, UPT, UR4, 0x4, UPT ;  /* 0x000000040400788c */ /* 0x000fc8000bf05270 */
[----:B------:R-:W-:Y:S02]  /*2970*/  USEL UR6, URZ, 0x1, UP0 ;  /* 0x00000001ff067887 */ /* 0x000fe40008000000 */
[----:B------:R-:W-:-:S04]  /*2980*/  USEL UR4, UR4, URZ, UP0 ;  /* 0x000000ff04047287 */ /* 0x000fc80008000000 */
[----:B------:R-:W-:Y:S01]  /*2990*/  ULEA UR5, UR4, UR13, 0x3 ;  /* 0x0000000d04057291 */ /* 0x000fe2000f8e18ff */
[----:B-1----:R-:W-:-:S04]  /*29a0*/  LOP3.LUT R2, R12, UR6, RZ, 0x3c, !PT ;  /* 0x000000060c027c12 */ /* 0x002fc8000f8e3cff */
[----:B------:R-:W-:-:S04]  /*29b0*/  SHF.L.U32 R3, R2, 0x1f, RZ ;  /* 0x0000001f02037819 */ /* 0x000fc800000006ff */
[----:B------:R-:W1:Y:S02]  /*29c0*/  SYNCS.PHASECHK.TRANS64.TRYWAIT P0, [UR5], R3 ;  /* 0x00000003ff0075a7 */ /* 0x000e640008001105 */
[----:B-1----:R-:W-:Y:S05]  /*29d0*/  @!P0 BRA `(.L_x_44) ;  /* 0x00000060003c8947 */ /* 0x002fea0003800000 */
.L_x_145:
[----:B------:R-:W-:-:S04]  /*29e0*/  UIADD3 UR4, UPT, UPT, UR4, 0x1, URZ ;  /* 0x0000000104047890 */ /* 0x000fc8000fffe0ff */
[----:B------:R-:W-:-:S04]  /*29f0*/  UISETP.NE.AND UP0, UPT, UR4, 0x4, UPT ;  /* 0x000000040400788c */ /* 0x000fc8000bf05270 */
[----:B------:R-:W-:Y:S02]  /*2a00*/  USEL UR6, URZ, 0x1, UP0 ;  /* 0x00000001ff067887 */ /* 0x000fe40008000000 */
[----:B------:R-:W-:-:S04]  /*2a10*/  USEL UR4, UR4, URZ, UP0 ;  /* 0x000000ff04047287 */ /* 0x000fc80008000000 */
[----:B------:R-:W-:Y:S01]  /*2a20*/  ULEA UR5, UR4, UR13, 0x3 ;  /* 0x0000000d04057291 */ /* 0x000fe2000f8e18ff */
[----:B------:R-:W-:-:S04]  /*2a30*/  LOP3.LUT R2, R2, UR6, RZ, 0x3c, !PT ;  /* 0x0000000602027c12 */ /* 0x000fc8000f8e3cff */
[----:B-1----:R-:W-:-:S04]  /*2a40*/  SHF.L.U32 R3, R2, 0x1f, RZ ;  /* 0x0000001f02037819 */ /* 0x002fc800000006ff */
[----:B------:R-:W1:Y:S02]  /*2a50*/  SYNCS.PHASECHK.TRANS64.TRYWAIT P0, [UR5], R3 ;  /* 0x00000003ff0075a7 */ /* 0x000e640008001105 */
[----:B-1----:R-:W-:Y:S05]  /*2a60*/  @!P0 BRA `(.L_x_45) ;  /* 0x0000006000308947 */ /* 0x002fea0003800000 */
.L_x_147:
[----:B------:R-:W-:-:S04]  /*2a70*/  UIADD3 UR4, UPT, UPT, UR4, 0x1, URZ ;  /* 0x0000000104047890 */ /* 0x000fc8000fffe0ff */
[----:B------:R-:W-:-:S04]  /*2a80*/  UISETP.NE.AND UP0, UPT, UR4, 0x4, UPT ;  /* 0x000000040400788c */ /* 0x000fc8000bf05270 */
[----:B------:R-:W-:Y:S02]  /*2a90*/  USEL UR5, URZ, 0x1, UP0 ;  /* 0x00000001ff057887 */ /* 0x000fe40008000000 */
[----:B------:R-:W-:-:S04]  /*2aa0*/  USEL UR4, UR4, URZ, UP0 ;  /* 0x000000ff04047287 */ /* 0x000fc80008000000 */
[----:B------:R-:W-:Y:S01]  /*2ab0*/  ULEA UR4, UR4, UR13, 0x3 ;  /* 0x0000000d04047291 */ /* 0x000fe2000f8e18ff */
[----:B------:R-:W-:-:S04]  /*2ac0*/  LOP3.LUT R2, R2, UR5, RZ, 0x3c, !PT ;  /* 0x0000000502027c12 */ /* 0x000fc8000f8e3cff */
[----:B------:R-:W-:Y:S01]  /*2ad0*/  SHF.L.U32 R2, R2, 0x1f, RZ ;  /* 0x0000001f02027819 */ /* 0x000fe200000006ff */
[----:B-1----:R-:W-:-:S07]  /*2ae0*/  IMAD.U32 R0, RZ, RZ, UR4 ;  /* 0x00000004ff007e24 */ /* 0x002fce000f8e00ff */
.L_x_46:
[----:B-1----:R1:W2:Y:S02]  /*2af0*/  SYNCS.PHASECHK.TRANS64.TRYWAIT P0, [R0+URZ], R2 ;  /* 0x00000002000075a7 */ /* 0x0022a400080011ff */
[----:B--2---:R-:W-:Y:S05]  /*2b00*/  @!P0 NANOSLEEP.SYNCS 0x989680 ;  /* 0x009896800000895d */ /* 0x004fea0003900000 */
[----:B------:R-:W2:Y:S02]  /*2b10*/  @!P0 SYNCS.PHASECHK.TRANS64 P0, [R0+URZ], R2 ;  /* 0x00000002000085a7 */ /* 0x000ea400080010ff */
[----:B--2---:R-:W-:Y:S05]  /*2b20*/  @P0 EXIT ;  /* 0x000000000000094d */ /* 0x004fea0003800000 */
[----:B------:R-:W-:Y:S05]  /*2b30*/  BRA `(.L_x_46) ;  /* 0xfffffffc00ec7947 */ /* 0x000fea000383ffff */
.L_x_22:
[----:B------:R-:W-:-:S04]  /*2b40*/  UISETP.NE.AND UP0, UPT, UR47, URZ, UPT ;  /* 0x000000ff2f00728c */ /* 0x000fc8000bf05270 */
[----:B------:R-:W-:-:S09]  /*2b50*/  UISETP.NE.OR UP0, UPT, UR17, 0x1, UP0 ;  /* 0x000000011100788c */ /* 0x000fd20008705670 */
[----:B------:R-:W-:Y:S05]  /*2b60*/  BRA.U UP0, `(.L_x_47) ;  /* 0x0000000500487547 */ /* 0x000fea000b800000 */
[----:B------:R-:W-:Y:S01]  /*2b70*/  ISETP.GE.U32.AND P2, PT, R0, 0x4, PT ;  /* 0x000000040000780c */ /* 0x000fe20003f46070 */
[----:B------:R-:W-:Y:S01]  /*2b80*/  IMAD.MOV.U32 R12, RZ, RZ, 0x1 ;  /* 0x00000001ff0c7424 */ /* 0x000fe200078e00ff */
[----:B------:R-:W-:Y:S02]  /*2b90*/  CS2R R10, SRZ ;  /* 0x00000000000a7805 */ /* 0x000fe4000001ff00 */
[----:B------:R-:W-:Y:S01]  /*2ba0*/  CS2R R8, SRZ ;  /* 0x0000000000087805 */ /* 0x000fe2000001ff00 */
[----:B------:R-:W-:Y:S01]  /*2bb0*/  UMOV UR6, 0x400 ;  /* 0x0000040000067882 */ /* 0x000fe20000000000 */
[----:B------:R-:W-:Y:S01]  /*2bc0*/  UMOV UR5, URZ ;  /* 0x000000ff00057c82 */ /* 0x000fe20008000000 */
[----:B------:R-:W-:-:S12]  /*2bd0*/  ULEA UR6, UR47, UR6, 0x18 ;  /* 0x000000062f067291 */ /* 0x000fd8000f8ec0ff */
.L_x_51:
[----:B------:R-:W-:Y:S02]  /*2be0*/  LEA R2, R8, UR6, 0x3 ;  /* 0x0000000608027c11 */ /* 0x000fe4000f8e18ff */
[----:B------:R-:W-:-:S03]  /*2bf0*/  SHF.L.U32 R4, R9, 0x1f, RZ ;  /* 0x0000001f09047819 */ /* 0x000fc600000006ff */
[----:B------:R-:W-:Y:S01]  /*2c00*/  VIADD R5, R2, 0x100 ;  /* 0x0000010002057836 */ /* 0x000fe20000000000 */
[----:B------:R-:W1:Y:S02]  /*2c10*/  SYNCS.PHASECHK.TRANS64.TRYWAIT P0, [R2+URZ+0xf0], R4 ;  /* 0x0000f004020075a7 */ /* 0x000e6400080011ff */
[----:B-1----:R-:W-:Y:S05]  /*2c20*/  @!P0 BRA `(.L_x_48) ;  /* 0x0000005c00d88947 */ /* 0x002fea0003800000 */
.L_x_148:
[----:B------:R-:W-:Y:S01]  /*2c30*/  ULEA UR4, UR5, UR6, 0x3 ;  /* 0x0000000605047291 */ /* 0x000fe2000f8e18ff */
[----:B-1----:R-:W-:Y:S01]  /*2c40*/  PRMT R2, RZ, 0x654, R5 ;  /* 0x00000654ff027816 */ /* 0x002fe20000000005 */
[----:B------:R-:W-:Y:S01]  /*2c50*/  @!P2 IMAD.MOV.U32 R4, RZ, RZ, 0x10 ;  /* 0x00000010ff04a424 */ /* 0x000fe200078e00ff */
[----:B------:R-:W-:Y:S01]  /*2c60*/  SHF.L.U32 R5, R12, 0x1f, RZ ;  /* 0x0000001f0c057819 */ /* 0x000fe200000006ff */
[----:B------:R-:W-:Y:S01]  /*2c70*/  UIADD3 UR7, UPT, UPT, UR4, 0x90, URZ ;  /* 0x0000009004077890 */ /* 0x000fe2000fffe0ff */
[----:B------:R1:W-:Y:S05]  /*2c80*/  SYNCS.ARRIVE.TRANS64.RED.A1T0 RZ, [R2+URZ], RZ ;  /* 0x000000ff02ff79a7 */ /* 0x0003ea00081004ff */
[----:B------:R-:W-:Y:S01]  /*2c90*/  IMAD.U32 R6, RZ, RZ, UR7 ;  /* 0x00000007ff067e24 */ /* 0x000fe2000f8e00ff */
[----:B------:R-:W2:Y:S04]  /*2ca0*/  SYNCS.PHASECHK.TRANS64.TRYWAIT P0, [UR4+0xa0], R5 ;  /* 0x0000a005ff0075a7 */ /* 0x000ea80008001104 */
[----:B------:R-:W-:Y:S01]  /*2cb0*/  PRMT R6, R0, 0x654, R6 ;  /* 0x0000065400067816 */ /* 0x000fe20000000006 */
[----:B-12---:R-:W-:Y:S06]  /*2cc0*/  @!P0 BRA `(.L_x_49) ;  /* 0x0000005c00c48947 */ /* 0x006fec0003800000 */
.L_x_150:
[----:B------:R-:W-:Y:S01]  /*2cd0*/  ULEA UR8, UR5, UR6, 0x4 ;  /* 0x0000000605087291 */ /* 0x000fe2000f8e20ff */
[----:B------:R-:W-:Y:S01]  /*2ce0*/  SEL R3, R6, R3, !P2 ;  /* 0x0000000306037207 */ /* 0x000fe20005000000 */
[----:B------:R-:W-:Y:S01]  /*2cf0*/  UIADD3 UR9, UPT, UPT, UR4, 0x90, URZ ;  /* 0x0000009004097890 */ /* 0x000fe2000fffe0ff */
[----:B-1----:R-:W-:Y:S01]  /*2d00*/  LEA R2, R11, UR6, 0x3 ;  /* 0x000000060b027c11 */ /* 0x002fe2000f8e18ff */
[----:B------:R-:W-:Y:S01]  /*2d10*/  UIADD3 UR8, UPT, UPT, UR8, 0x120, URZ ;  /* 0x0000012008087890 */ /* 0x000fe2000fffe0ff */
[----:B------:R1:W-:Y:S01]  /*2d20*/  @!P2 SYNCS.ARRIVE.TRANS64.RED RZ, [R3+URZ], R4 ;  /* 0x0000000403ffa9a7 */ /* 0x0003e200080004ff */
[----:B------:R-:W-:Y:S01]  /*2d30*/  UIADD3 UR4, UPT, UPT, UR5, 0x1, URZ ;  /* 0x0000000105047890 */ /* 0x000fe2000fffe0ff */
[----:B------:R-:W-:-:S03]  /*2d40*/  VIADD R8, R8, 0x1 ;  /* 0x0000000108087836 */ /* 0x000fc60000000000 */
[----:B------:R-:W-:Y:S02]  /*2d50*/  UISETP.NE.AND UP0, UPT, UR4, 0x2, UPT ;  /* 0x000000020400788c */ /* 0x000fe4000bf05270 */
[----:B------:R-:W-:Y:S01]  /*2d60*/  ISETP.NE.AND P0, PT, R8, 0x2, PT ;  /* 0x000000020800780c */ /* 0x000fe20003f05270 */
[----:B------:R-:W-:Y:S06]  /*2d70*/  UGETNEXTWORKID.BROADCAST [UR8], [UR9] ;  /* 0x00000000080073ca */ /* 0x000fec0008000100 */
[----:B------:R-:W-:Y:S02]  /*2d80*/  USEL UR7, URZ, 0x1, UP0 ;  /* 0x00000001ff077887 */ /* 0x000fe40008000000 */
[----:B------:R-:W-:-:S04]  /*2d90*/  USEL UR5, UR4, URZ, UP0 ;  /* 0x000000ff04057287 */ /* 0x000fc80008000000 */
[----:B------:R-:W-:Y:S02]  /*2da0*/  LOP3.LUT R12, R12, UR7, RZ, 0x3c, !PT ;  /* 0x000000070c0c7c12 */ /* 0x000fe4000f8e3cff */
[----:B-1----:R-:W-:-:S04]  /*2db0*/  SHF.L.U32 R4, R10, 0x1f, RZ ;  /* 0x0000001f0a047819 */ /* 0x002fc800000006ff */
[----:B------:R-:W1:Y:S02]  /*2dc0*/  SYNCS.PHASECHK.TRANS64.TRYWAIT P1, [R2+URZ+0x90], R4 ;  /* 0x00009004020075a7 */ /* 0x000e6400080211ff */
[----:B-1----:R-:W-:Y:S05]  /*2dd0*/  @!P1 BRA `(.L_x_50) ;  /* 0x0000005c00989947 */ /* 0x002fea0003800000 */
.L_x_151:
[C---:B-1----:R-:W-:Y:S01]  /*2de0*/  LEA R4, R11.reuse, UR6, 0x4 ;  /* 0x000000060b047c11 */ /* 0x042fe2000f8e20ff */
[----:B------:R-:W-:Y:S01]  /*2df0*/  VIADD R2, R2, 0xa0 ;  /* 0x000000a002027836 */ /* 0x000fe20000000000 */
[----:B------:R-:W-:Y:S01]  /*2e00*/  SEL R8, R8, RZ, P0 ;  /* 0x000000ff08087207 */ /* 0x000fe20000000000 */
[----:B------:R-:W-:-:S03]  /*2e10*/  VIADD R11, R11, 0x1 ;  /* 0x000000010b0b7836 */ /* 0x000fc60000000000 */
[----:B------:R-:W1:Y:S01]  /*2e20*/  LDS.128 R4, [R4+0x120] ;  /* 0x0001200004047984 */ /* 0x000e620000000c00 */
[----:B------:R-:W-:Y:S02]  /*2e30*/  PRMT R2, RZ, 0x654, R2 ;  /* 0x00000654ff027816 */ /* 0x000fe40000000002 */
[C---:B------:R-:W-:Y:S01]  /*2e40*/  ISETP.NE.AND P1, PT, R11.reuse, 0x2, PT ;  /* 0x000000020b00780c */ /* 0x040fe20003f25270 */
[----:B------:R-:W-:Y:S01]  /*2e50*/  @!PT LDS RZ, [RZ] ;  /* 0x00000000fffff984 */ /* 0x000fe20000000800 */
[----:B------:R-:W-:Y:S01]  /*2e60*/  @!PT LDS RZ, [RZ] ;  /* 0x00000000fffff984 */ /* 0x000fe20000000800 */
[----:B------:R-:W-:Y:S01]  /*2e70*/  @!PT LDS RZ, [RZ] ;  /* 0x00000000fffff984 */ /* 0x000fe20000000800 */
[----:B------:R-:W-:Y:S01]  /*2e80*/  @!PT LDS RZ, [RZ] ;  /* 0x00000000fffff984 */ /* 0x000fe20000000800 */
[----:B------:R2:W-:Y:S06]  /*2e90*/  MEMBAR.ALL.CTA ;  /* 0x0000000000007992 */ /* 0x0005ec0000008000 */
[----:B--2---:R-:W2:Y:S01]  /*2ea0*/  FENCE.VIEW.ASYNC.S ;  /* 0x00000000000073c6 */ /* 0x004ea20000000000 */
[----:B------:R-:W-:Y:S01]  /*2eb0*/  SEL R11, R11, RZ, P1 ;  /* 0x000000ff0b0b7207 */ /* 0x000fe20000800000 */
[----:B--2---:R2:W-:Y:S01]  /*2ec0*/  SYNCS.ARRIVE.TRANS64.RED.A1T0 RZ, [R2+URZ], RZ ;  /* 0x000000ff02ff79a7 */ /* 0x0045e200081004ff */
[----:B-1----:R-:W-:-:S02]  /*2ed0*/  LOP3.LUT P3, RZ, R6, 0x1, RZ, 0xc0, !PT ;  /* 0x0000000106ff7812 */ /* 0x002fc4000786c0ff */
[----:B------:R-:W-:-:S04]  /*2ee0*/  SEL R4, RZ, 0x1, P1 ;  /* 0x00000001ff047807 */ /* 0x000fc80000800000 */
[----:B------:R-:W-:Y:S02]  /*2ef0*/  LOP3.LUT R10, R10, R4, RZ, 0x3c, !PT ;  /* 0x000000040a0a7212 */ /* 0x000fe400078e3cff */
[----:B--2---:R-:W-:-:S04]  /*2f00*/  SEL R2, RZ, 0x1, P0 ;  /* 0x00000001ff027807 */ /* 0x004fc80000000000 */
[----:B------:R-:W-:Y:S01]  /*2f10*/  LOP3.LUT R9, R9, R2, RZ, 0x3c, !PT ;  /* 0x0000000209097212 */ /* 0x000fe200078e3cff */
[----:B------:R-:W-:Y:S06]  /*2f20*/  @P3 BRA `(.L_x_51) ;  /* 0xfffffffc002c3947 */ /* 0x000fec000383ffff */
[----:B------:R-:W-:Y:S01]  /*2f30*/  ULEA UR4, UR5, UR6, 0x3 ;  /* 0x0000000605047291 */ /* 0x000fe2000f8e18ff */
[----:B------:R-:W-:-:S08]  /*2f40*/  SHF.L.U32 R2, R12, 0x1f, RZ ;  /* 0x0000001f0c027819 */ /* 0x000fd000000006ff */
[----:B------:R-:W1:Y:S02]  /*2f50*/  SYNCS.PHASECHK.TRANS64 P0, [UR4+0xa0], R2 ;  /* 0x0000a002ff0075a7 */ /* 0x000e640008001004 */
[----:B-1----:R-:W-:Y:S05]  /*2f60*/  @P0 BRA `(.L_x_52) ;  /* 0x0000000000080947 */ /* 0x002fea0003800000 */
[----:B------:R-:W1:Y:S02]  /*2f70*/  SYNCS.PHASECHK.TRANS64.TRYWAIT P0, [UR4+0xa0], R2 ;  /* 0x0000a002ff0075a7 */ /* 0x000e640008001104 */
[----:B-1----:R-:W-:Y:S05]  /*2f80*/  @!P0 BRA `(.L_x_53) ;  /* 0x0000005c00408947 */ /* 0x002fea0003800000 */
.L_x_52:
[----:B------:R-:W-:-:S04]  /*2f90*/  UIADD3 UR7, UPT, UPT, UR5, 0x1, URZ ;  /* 0x0000000105077890 */ /* 0x000fc8000fffe0ff */
[----:B------:R-:W-:-:S04]  /*2fa0*/  UISETP.NE.AND UP0, UPT, UR7, 0x2, UPT ;  /* 0x000000020700788c */ /* 0x000fc8000bf05270 */
[----:B------:R-:W-:Y:S02]  /*2fb0*/  USEL UR8, URZ, 0x1, UP0 ;  /* 0x00000001ff087887 */ /* 0x000fe40008000000 */
[----:B------:R-:W-:-:S04]  /*2fc0*/  USEL UR7, UR7, URZ, UP0 ;  /* 0x000000ff07077287 */ /* 0x000fc80008000000 */
[----:B------:R-:W-:Y:S01]  /*2fd0*/  ULEA UR7, UR7, UR6, 0x3 ;  /* 0x0000000607077291 */ /* 0x000fe2000f8e18ff */
[----:B-1----:R-:W-:-:S04]  /*2fe0*/  LOP3.LUT R2, R12, UR8, RZ, 0x3c, !PT ;  /* 0x000000080c027c12 */ /* 0x002fc8000f8e3cff */
[----:B------:R-:W-:-:S04]  /*2ff0*/  SHF.L.U32 R0, R2, 0x1f, RZ ;  /* 0x0000001f02007819 */ /* 0x000fc800000006ff */
[----:B------:R-:W1:Y:S02]  /*3000*/  SYNCS.PHASECHK.TRANS64 P0, [UR7+0xa0], R0 ;  /* 0x0000a000ff0075a7 */ /* 0x000e640008001007 */
[----:B-1----:R-:W-:Y:S05]  /*3010*/  @P0 EXIT ;  /* 0x000000000000094d */ /* 0x002fea0003800000 */
[----:B------:R-:W-:Y:S02]  /*3020*/  SHF.L.U32 R2, R2, 0x1f, RZ ;  /* 0x0000001f02027819 */ /* 0x000fe400000006ff */
[----:B------:R-:W-:-:S07]  /*3030*/  MOV R0, UR7 ;  /* 0x0000000700007c02 */ /* 0x000fce0008000f00 */
.L_x_54:
[----:B-1----:R1:W2:Y:S02]  /*3040*/  SYNCS.PHASECHK.TRANS64.TRYWAIT P0, [R0+URZ+0xa0], R2 ;  /* 0x0000a002000075a7 */ /* 0x0022a400080011ff */
[----:B--2---:R-:W-:Y:S05]  /*3050*/  @!P0 NANOSLEEP.SYNCS 0x989680 ;  /* 0x009896800000895d */ /* 0x004fea0003900000 */
[----:B------:R-:W2:Y:S02]  /*3060*/  @!P0 SYNCS.PHASECHK.TRANS64 P0, [R0+URZ+0xa0], R2 ;  /* 0x0000a002000085a7 */ /* 0x000ea400080010ff */
[----:B--2---:R-:W-:Y:S05]  /*3070*/  @P0 EXIT ;  /* 0x000000000000094d */ /* 0x004fea0003800000 */
[----:B------:R-:W-:Y:S05]  /*3080*/  BRA `(.L_x_54) ;  /* 0xfffffffc00ec7947 */ /* 0x000fea000383ffff */
.L_x_47:
[----:B------:R-:W-:Y:S05]  /*3090*/  BRA.U UP4, `(.L_x_55) ;  /* 0x0000001104447547 */ /* 0x000fea000b800000 */
[----:B------:R-:W-:Y:S01]  /*30a0*/  UMOV UR4, 0x40 ;  /* 0x0000004000047882 */ /* 0x000fe20000000000 */
[----:B------:R-:W-:Y:S01]  /*30b0*/  NOP ;  /* 0x0000000000007918 */ /* 0x000fe20000000000 */
[----:B------:R-:W-:Y:S01]  /*30c0*/  ULEA UR5, UR47, UR4, 0x18 ;  /* 0x000000042f057291 */ /* 0x000fe2000f8ec0ff */
[----:B------:R-:W-:Y:S02]  /*30d0*/  UMOV UR6, 0x400 ;  /* 0x0000040000067882 */ /* 0x000fe40000000000 */
[----:B------:R-:W-:-:S06]  /*30e0*/  ULEA UR6, UR47, UR6, 0x18 ;  /* 0x000000062f067291 */ /* 0x000fcc000f8ec0ff */
[----:B------:R-:W1:Y:S02]  /*30f0*/  LDS.U8 R0, [UR5+0x1c] ;  /* 0x00001c05ff007984 */ /* 0x000e640008000000 */
[----:B-1----:R-:W-:-:S13]  /*3100*/  ISETP.NE.AND P0, PT, R0, RZ, PT ;  /* 0x000000ff0000720c */ /* 0x002fda0003f05270 */
[----:B------:R-:W-:Y:S05]  /*3110*/  @P0 BRA `(.L_x_56) ;  /* 0x0000000000580947 */ /* 0x000fea0003800000 */
[----:B------:R-:W-:-:S13]  /*3120*/  ELECT P0, URZ, PT ;  /* 0x0000000000ff782f */ /* 0x000fda0003800000 */
[----:B------:R-:W-:Y:S05]  /*3130*/  @!P0 BRA `(.L_x_57) ;  /* 0x0000000000608947 */ /* 0x000fea0003800000 */
[----:B------:R-:W-:Y:S01]  /*3140*/  UMOV UR4, 0x10 ;  /* 0x0000001000047882 */ /* 0x000fe20000000000 */
[----:B------:R-:W-:Y:S01]  /*3150*/  HFMA2 R0, -RZ, RZ, 0, 5.9604644775390625e-08 ;  /* 0x00000001ff007431 */ /* 0x000fe200000001ff */
[----:B------:R-:W-:-:S03]  /*3160*/  MOV R3, 0xffff ;  /* 0x0000ffff00037802 */ /* 0x000fc60000000f00 */
[----:B------:R-:W-:Y:S04]  /*3170*/  DEPBAR.LE SB1, 0x36 ;  /* 0x00009d800000791a */ /* 0x000fe80000000000 */
[----:B------:R-:W1:Y:S02]  /*3180*/  UTCATOMSWS.FIND_AND_SET.ALIGN UP0, UR4, UR4 ;  /* 0x00000004000475e3 */ /* 0x000e640008000800 */
[----:B-1----:R-:W-:Y:S01]  /*3190*/  MOV R4, UR4 ;  /* 0x0000000400047c02 */ /* 0x002fe20008000f00 */
[----:B------:R-:W-:Y:S06]  /*31a0*/  BRA.U UP0, `(.L_x_58) ;  /* 0x0000000100187547 */ /* 0x000fec000b800000 */
.L_x_59:
[----:B------:R-:W-:Y:S05]  /*31b0*/  NANOSLEEP 0x64 ;  /* 0x000000640000795d */ /* 0x000fea0003800000 */
[----:B------:R-:W-:-:S05]  /*31c0*/  UMOV UR4, 0x10 ;  /* 0x0000001000047882 */ /* 0x000fca0000000000 */
[----:B------:R-:W-:Y:S04]  /*31d0*/  DEPBAR.LE SB1, 0x36 ;  /* 0x00009d800000791a */ /* 0x000fe80000000000 */
[----:B------:R-:W1:Y:S02]  /*31e0*/  UTCATOMSWS.FIND_AND_SET.ALIGN UP0, UR4, UR4 ;  /* 0x00000004000475e3 */ /* 0x000e640008000800 */
[----:B-1----:R-:W-:Y:S01]  /*31f0*/  MOV R4, UR4 ;  /* 0x0000000400047c02 */ /* 0x002fe20008000f00 */
[----:B------:R-:W-:Y:S05]  /*3200*/  BRA.U !UP0, `(.L_x_59) ;  /* 0xfffffffd08e87547 */ /* 0x000fea000b83ffff */
.L_x_58:
[-C--:B------:R-:W-:Y:S02]  /*3210*/  SHF.L.U32 R3, R3, R4.reuse, RZ ;  /* 0x0000000403037219 */ /* 0x080fe400000006ff */
[----:B------:R-:W-:Y:S01]  /*3220*/  SHF.L.U32 R0, R0, R4, RZ ;  /* 0x0000000400007219 */ /* 0x000fe200000006ff */
[----:B------:R-:W-:Y:S02]  /*3230*/  IMAD.SHL.U32 R4, R4, 0x20, RZ ;  /* 0x0000002004047824 */ /* 0x000fe400078e00ff */
[----:B------:R1:W-:Y:S04]  /*3240*/  ATOMS.OR RZ, [UR5+0x14], R3 ;  /* 0x00001403ffff798c */ /* 0x0003e8000b000005 */
[----:B------:R1:W-:Y:S04]  /*3250*/  ATOMS.OR RZ, [UR5+0x18], R0 ;  /* 0x00001800ffff798c */ /* 0x0003e8000b000005 */
[----:B------:R1:W-:Y:S01]  /*3260*/  STS [UR6+0x140], R4 ;  /* 0x00014004ff007988 */ /* 0x0003e20008000806 */
[----:B------:R-:W-:Y:S05]  /*3270*/  BRA `(.L_x_57) ;  /* 0x0000000000107947 */ /* 0x000fea0003800000 */
.L_x_56:
[----:B------:R-:W-:Y:S02]  /*3280*/  MOV R0, 0xffffffff ;  /* 0xffffffff00007802 */ /* 0x000fe40000000f00 */
[----:B------:R-:W-:-:S03]  /*3290*/  MOV R4, 0x32c0 ;  /* 0x000032c000047802 */ /* 0x000fc60000000f00 */
[----:B------:R1:W-:Y:S04]  /*32a0*/  STS [UR6+0x140], R0 ;  /* 0x00014000ff007988 */ /* 0x0003e80008000806 */
[----:B-1---5:R-:W-:Y:S05]  /*32b0*/  CALL.REL.NOINC `($__internal_1_$__cuda_sm10x_tcgen05_guardrail_trap_phase_invalid_during_alloc) ;  /* 0x00000060008c7944 */ /* 0x022fea0003c00000 */
.L_x_57:
[----:B------:R-:W-:Y:S05]  /*32c0*/  WARPSYNC.ALL ;  /* 0x0000000000007948 */ /* 0x000fea0003800000 */
[----:B------:R-:W2:Y:S01]  /*32d0*/  S2UR UR4, SR_CgaCtaId ;  /* 0x00000000000479c3 */ /* 0x000ea20000008800 */
[----:B------:R-:W-:Y:S01]  /*32e0*/  UMOV UR41, 0x400 ;  /* 0x0000040000297882 */ /* 0x000fe20000000000 */
[----:B------:R-:W-:-:S06]  /*32f0*/  NOP ;  /* 0x0000000000007918 */ /* 0x000fcc0000000000 */
[----:B------:R-:W-:Y:S06]  /*3300*/  BAR.ARV 0x6, 0xa0 ;  /* 0x0182800000007b1d */ /* 0x000fec0000002000 */
[----:B------:R-:W3:Y:S01]  /*3310*/  LDCU UR6, c[0x0][0x38c] ;  /* 0x00007180ff0677ac */ /* 0x000ee20008000800 */
[----:B------:R-:W-:Y:S01]  /*3320*/  LOP3.LUT R2, R2, 0xffff, RZ, 0xc0, !PT ;  /* 0x0000ffff02027812 */ /* 0x000fe200078ec0ff */
[----:B------:R-:W-:Y:S01]  /*3330*/  IMAD.MOV.U32 R11, RZ, RZ, 0x1 ;  /* 0x00000001ff0b7424 */ /* 0x000fe200078e00ff */
[----:B------:R-:W-:Y:S01]  /*3340*/  CS2R R8, SRZ ;  /* 0x0000000000087805 */ /* 0x000fe2000001ff00 */
[----:B------:R-:W4:Y:S01]  /*3350*/  LDCU UR7, c[0x0][0x38c] ;  /* 0x00007180ff0777ac */ /* 0x000f220008000800 */
[----:B------:R-:W-:Y:S01]  /*3360*/  R2UR UR42, R2 ;  /* 0x00000000022a72ca */ /* 0x000fe200000e0000 */
[----:B------:R-:W-:Y:S01]  /*3370*/  IMAD.MOV.U32 R10, RZ, RZ, RZ ;  /* 0x000000ffff0a7224 */ /* 0x000fe200078e00ff */
[----:B------:R-:W-:Y:S01]  /*3380*/  UMOV UR45, URZ ;  /* 0x000000ff002d7c82 */ /* 0x000fe20008000000 */
[----:B------:R-:W-:Y:S01]  /*3390*/  UMOV UR39, URZ ;  /* 0x000000ff00277c82 */ /* 0x000fe20008000000 */
[----:B--2---:R-:W-:Y:S01]  /*33a0*/  ULEA UR41, UR4, UR41, 0x18 ;  /* 0x0000002904297291 */ /* 0x004fe2000f8ec0ff */
[----:B------:R-:W-:Y:S01]  /*33b0*/  UMOV UR62, 0x0 ;  /* 0x00000000003e7882 */ /* 0x000fe20000000000 */
[----:B------:R-:W-:-:S02]  /*33c0*/  UMOV UR63, 0x4200490 ;  /* 0x04200490003f7882 */ /* 0x000fc40000000000 */
[----:B------:R-:W-:Y:S02]  /*33d0*/  UIADD3 UR5, UPT, UPT, UR41, 0x4400, URZ ;  /* 0x0000440029057890 */ /* 0x000fe4000fffe0ff */
[----:B------:R-:W-:Y:S02]  /*33e0*/  UIADD3 UR4, UPT, UPT, UR41, 0x14400, URZ ;  /* 0x0001440029047890 */ /* 0x000fe4000fffe0ff */
[----:B---3--:R-:W-:Y:S01]  /*33f0*/  UIADD3 UR6, UPT, UPT, UR6, 0x7f, URZ ;  /* 0x0000007f06067890 */ /* 0x008fe2000fffe0ff */
[----:B-1----:R-:W1:Y:S01]  /*3400*/  LDS R0, [UR41+0x140] ;  /* 0x00014029ff007984 */ /* 0x002e620008000800 */
[----:B------:R-:W-:Y:S02]  /*3410*/  USHF.R.U32.HI UR5, URZ, 0x4, UR5 ;  /* 0x00000004ff057899 */ /* 0x000fe40008011605 */
[----:B------:R-:W-:Y:S02]  /*3420*/  USHF.R.S32.HI UR47, URZ, 0x1f, UR6 ;  /* 0x0000001fff2f7899 */ /* 0x000fe40008011406 */
[----:B------:R-:W-:-:S02]  /*3430*/  USHF.R.U32.HI UR4, URZ, 0x4, UR4 ;  /* 0x00000004ff047899 */ /* 0x000fc40008011604 */
[----:B------:R-:W-:Y:S02]  /*3440*/  ULEA.HI UR47, UR47, UR6, URZ, 0x7 ;  /* 0x000000062f2f7291 */ /* 0x000fe4000f8f38ff */
[----:B------:R-:W-:Y:S02]  /*3450*/  ULOP3.LUT UR5, UR5, 0x3fff, URZ, 0xc0, !UPT ;  /* 0x00003fff05057892 */ /* 0x000fe4000f8ec0ff */
[----:B------:R-:W-:Y:S02]  /*3460*/  USHF.R.S32.HI UR47, URZ, 0x7, UR47 ;  /* 0x00000007ff2f7899 */ /* 0x000fe4000801142f */
[----:B------:R-:W-:Y:S02]  /*3470*/  ULOP3.LUT UR4, UR4, 0x3fff, URZ, 0xc0, !UPT ;  /* 0x00003fff04047892 */ /* 0x000fe4000f8ec0ff */
[----:B------:R-:W-:Y:S01]  /*3480*/  UISETP.LT.AND UP0, UPT, UR47, 0x1, UPT ;  /* 0x000000012f00788c */ /* 0x000fe2000bf01270 */
[----:B------:R-:W-:Y:S01]  /*3490*/  UMOV UR60, 0x0 ;  /* 0x00000000003c7882 */ /* 0x000fe20000000000 */
[----:B------:R-:W-:-:S02]  /*34a0*/  UMOV UR61, 0x4200490 ;  /* 0x04200490003d7882 */ /* 0x000fc40000000000 */
[----:B------:R-:W-:Y:S01]  /*34b0*/  USEL UR64, UR47, 0x1, !UP0 ;  /* 0x000000012f407887 */ /* 0x000fe2000c000000 */
[----:B------:R-:W-:Y:S01]  /*34c0*/  UMOV UR58, 0x0 ;  /* 0x00000000003a7882 */ /* 0x000fe20000000000 */
[----:B------:R-:W-:Y:S01]  /*34d0*/  UMOV UR59, 0x4200490 ;  /* 0x04200490003b7882 */ /* 0x000fe20000000000 */
[----:B------:R-:W-:Y:S01]  /*34e0*/  UMOV UR56, 0x0 ;  /* 0x0000000000387882 */ /* 0x000fe20000000000 */
[----:B------:R-:W-:Y:S01]  /*34f0*/  UMOV UR57, 0x4200490 ;  /* 0x0420049000397882 */ /* 0x000fe20000000000 */
[----:B------:R-:W-:Y:S01]  /*3500*/  UMOV UR54, 0x0 ;  /* 0x0000000000367882 */ /* 0x000fe20000000000 */
[----:B------:R-:W-:Y:S01]  /*3510*/  UMOV UR55, 0x4200490 ;  /* 0x0420049000377882 */ /* 0x000fe20000000000 */
[----:B------:R-:W-:Y:S01]  /*3520*/  UMOV UR52, 0x0 ;  /* 0x0000000000347882 */ /* 0x000fe20000000000 */
[----:B------:R-:W-:Y:S01]  /*3530*/  UMOV UR53, 0x4200490 ;  /* 0x0420049000357882 */ /* 0x000fe20000000000 */
[----:B------:R-:W-:Y:S02]  /*3540*/  ULOP3.LUT UR43, UR5, 0x10000, URZ, 0xfc, !UPT ;  /* 0x00010000052b7892 */ /* 0x000fe4000f8efcff */
[----:B------:R-:W-:-:S02]  /*3550*/  ULOP3.LUT UR44, UR4, 0x10000, URZ, 0xfc, !UPT ;  /* 0x00010000042c7892 */ /* 0x000fc4000f8efcff */
[----:B------:R-:W-:Y:S02]  /*3560*/  UIADD3 UR64, UPT, UPT, -UR64, URZ, URZ ;  /* 0x000000ff40407290 */ /* 0x000fe4000fffe1ff */
[----:B----4-:R-:W-:Y:S01]  /*3570*/  UISETP.GE.AND UP4, UPT, UR7, 0x1, UPT ;  /* 0x000000010700788c */ /* 0x010fe2000bf86270 */
[----:B------:R-:W-:Y:S01]  /*3580*/  UMOV UR50, 0x0 ;  /* 0x0000000000327882 */ /* 0x000fe20000000000 */
[----:B------:R-:W-:Y:S01]  /*3590*/  UMOV UR51, 0x4200490 ;  /* 0x0420049000337882 */ /* 0x000fe20000000000 */
[----:B------:R-:W-:Y:S01]  /*35a0*/  UMOV UR48, 0x0 ;  /* 0x0000000000307882 */ /* 0x000fe20000000000 */
[----:B-1----:R-:W-:Y:S01]  /*35b0*/  R2UR UR65, R0 ;  /* 0x00000000004172ca */ /* 0x002fe200000e0000 */
[----:B------:R-:W-:-:S14]  /*35c0*/  UMOV UR49, 0x4200490 ;  /* 0x0420049000317882 */ /* 0x000fdc0000000000 */
.L_x_66:
[----:B------:R-:W-:Y:S02]  /*35d0*/  LEA R0, R10, UR41, 0x3 ;  /* 0x000000290a007c11 */ /* 0x000fe4000f8e18ff */
[----:B------:R-:W-:Y:S02]  /*35e0*/  SHF.L.U32 R2, R9, 0x1f, RZ ;  /* 0x0000001f09027819 */ /* 0x000fe400000006ff */
[----:B------:R-:W-:Y:S01]  /*35f0*/  PLOP3.LUT P0, PT, PT, PT, UP4, 0x80, 0x8 ;  /* 0x000000000008781c */ /* 0x000fe20003f0f048 */
[----:B------:R-:W-:Y:S01]  /*3600*/  VIADD R3, R0, 0xa0 ;  /* 0x000000a000037836 */ /* 0x000fe20000000000 */
[----:B-1----:R-:W1:Y:S02]  /*3610*/  SYNCS.PHASECHK.TRANS64.TRYWAIT P1, [R0+URZ+0x90], R2 ;  /* 0x00009002000075a7 */ /* 0x002e6400080211ff */
[----:B-1-3--:R-:W-:Y:S09]  /*3620*/  @!P1 BRA `(.L_x_60) ;  /* 0x0000005400b09947 */ /* 0x00aff20003800000 */
.L_x_153:
[----:B------:R-:W-:Y:S01]  /*3630*/  LEA R4, R10, UR41, 0x4 ;  /* 0x000000290a047c11 */ /* 0x000fe2000f8e20ff */
[----:B------:R-:W-:Y:S01]  /*3640*/  @UP4 ULEA UR4, UR39, UR41, 0x3 ;  /* 0x0000002927044291 */ /* 0x000fe2000f8e18ff */
[----:B------:R-:W-:Y:S01]  /*3650*/  PLOP3.LUT P2, PT, PT, PT, PT, 0x80, 0x8 ;  /* 0x000000000008781c */ /* 0x000fe20003f4f070 */
[----:B------:R-:W-:Y:S01]  /*3660*/  ULEA UR46, UR45, UR41, 0x3 ;  /* 0x000000292d2e7291 */ /* 0x000fe2000f8e18ff */
[----:B------:R-:W-:Y:S02]  /*3670*/  PRMT R3, RZ, 0x654, R3 ;  /* 0x00000654ff037816 */ /* 0x000fe40000000003 */
[----:B------:R-:W2:Y:S01]  /*3680*/  LDS.128 R4, [R4+0x120] ;  /* 0x0001200004047984 */ /* 0x000ea20000000c00 */
[----:B-1----:R-:W-:Y:S02]  /*3690*/  @P0 SHF.L.U32 R2, R8, 0x1f, RZ ;  /* 0x0000001f08020819 */ /* 0x002fe400000006ff */
[----:B------:R-:W-:Y:S01]  /*36a0*/  SHF.L.U32 R0, R11, 0x1f, RZ ;  /* 0x0000001f0b007819 */ /* 0x000fe200000006ff */
[----:B------:R-:W-:Y:S01]  /*36b0*/  @!PT LDS RZ, [RZ] ;  /* 0x00000000fffff984 */ /* 0x000fe20000000800 */
[----:B------:R-:W-:Y:S01]  /*36c0*/  @!PT LDS RZ, [RZ] ;  /* 0x00000000fffff984 */ /* 0x000fe20000000800 */
[----:B------:R-:W-:Y:S01]  /*36d0*/  @!PT LDS RZ, [RZ] ;  /* 0x00000000fffff984 */ /* 0x000fe20000000800 */
[----:B------:R-:W-:Y:S01]  /*36e0*/  @!PT LDS RZ, [RZ] ;  /* 0x00000000fffff984 */ /* 0x000fe20000000800 */
[----:B------:R1:W-:Y:S06]  /*36f0*/  MEMBAR.ALL.CTA ;  /* 0x0000000000007992 */ /* 0x0003ec0000008000 */
[----:B-1----:R-:W1:Y:S02]  /*3700*/  FENCE.VIEW.ASYNC.S ;  /* 0x00000000000073c6 */ /* 0x002e640000000000 */
[----:B-1----:R1:W-:Y:S01]  /*3710*/  SYNCS.ARRIVE.TRANS64.RED.A1T0 RZ, [R3+URZ], RZ ;  /* 0x000000ff03ff79a7 */ /* 0x0023e200081004ff */
[----:B------:R1:W3:Y:S01]  /*3720*/  @P0 SYNCS.PHASECHK.TRANS64.TRYWAIT P2, [UR4], R2 ;  /* 0x00000002ff0005a7 */ /* 0x0002e20008041104 */
[----:B------:R-:W-:Y:S01]  /*3730*/  ULEA.HI UR4, UR45, UR45, URZ, 0x1 ;  /* 0x0000002d2d047291 */ /* 0x000fe2000f8f08ff */
[----:B--2---:R-:W-:-:S03]  /*3740*/  LOP3.LUT P1, RZ, R6, 0x1, RZ, 0xc0, !PT ;  /* 0x0000000106ff7812 */ /* 0x004fc6000782c0ff */
[----:B------:R-:W-:Y:S02]  /*3750*/  USHF.L.U32 UR5, UR4, 0x6, URZ ;  /* 0x0000000604057899 */ /* 0x000fe400080006ff */
[----:B------:R-:W-:Y:S02]  /*3760*/  ULOP3.LUT UR36, UR4, 0xffe, URZ, 0xc0, !UPT ;  /* 0x00000ffe04247892 */ /* 0x000fe4000f8ec0ff */
[----:B------:R-:W-:Y:S02]  /*3770*/  ULOP3.LUT UR4, UR5, 0xffffff80, URZ, 0xc0, !UPT ;  /* 0xffffff8005047892 */ /* 0x000fe4000f8ec0ff */
[----:B------:R-:W-:Y:S02]  /*3780*/  UIADD3 UR36, UPT, UPT, -UR36, UR45, URZ ;  /* 0x0000002d24247290 */ /* 0x000fe4000fffe1ff */
[----:B------:R-:W-:Y:S01]  /*3790*/  UIADD3 UR4, UPT, UPT, UR65, UR4, URZ ;  /* 0x0000000441047290 */ /* 0x000fe2000fffe0ff */
[----:B------:R-:W2:Y:S03]  /*37a0*/  SYNCS.PHASECHK.TRANS64.TRYWAIT P0, [UR46+0xd0], R0 ;  /* 0x0000d000ff0075a7 */ /* 0x000ea6000800112e */
[----:B------:R-:W-:Y:S01]  /*37b0*/  ULEA UR36, UR36, UR4, 0x14 ;  /* 0x0000000424247291 */ /* 0x000fe2000f8ea0ff */
[----:B-123--:R-:W-:Y:S11]  /*37c0*/  @!P0 BRA `(.L_x_61) ;  /* 0x00000054005c8947 */ /* 0x00eff60003800000 */
.L_x_155:
[----:B------:R-:W-:Y:S01]  /*37d0*/  IADD3 R10, PT, PT, R10, 0x1, RZ ;  /* 0x000000010a0a7810 */ /* 0x000fe20007ffe0ff */
[----:B------:R-:W-:Y:S06]  /*37e0*/  BRA.U !UP4, `(.L_x_62) ;  /* 0x000000050c107547 */ /* 0x000fec000b800000 */
[----:B------:R-:W-:Y:S01]  /*37f0*/  UPLOP3.LUT UP2, UPT, UPT, UPT, UPT, 0x40, 0x4 ;  /* 0x000000000004789c */ /* 0x000fe20003f4e870 */
[----:B------:R-:W-:Y:S01]  /*3800*/  UMOV UR38, UR64 ;  /* 0x0000004000267c82 */ /* 0x000fe20008000000 */
[----:B------:R-:W-:Y:S01]  /*3810*/  UMOV UR37, UR47 ;  /* 0x0000002f00257c82 */ /* 0x000fe20008000000 */
[----:B------:R-:W-:-:S08]  /*3820*/  UMOV UR5, UR39 ;  /* 0x0000002700057c82 */ /* 0x000fd00008000000 */
.L_x_65:
[----:B------:R-:W-:Y:S02]  /*3830*/  UIADD3 UR38, UPT, UPT, UR38, 0x1, URZ ;  /* 0x0000000126267890 */ /* 0x000fe4000fffe0ff */
[----:B------:R-:W-:Y:S02]  /*3840*/  ULEA UR7, UR5, UR41, 0x3 ;  /* 0x0000002905077291 */ /* 0x000fe4000f8e18ff */
[----:B------:R-:W-:Y:S01]  /*3850*/  UISETP.NE.AND UP3, UPT, UR38, URZ, UPT ;  /* 0x000000ff2600728c */ /* 0x000fe2000bf65270 */
[----:B--23--:R-:W-:Y:S10]  /*3860*/  @P2 BRA `(.L_x_63) ;  /* 0x00000000000c2947 */ /* 0x00cff40003800000 */
[----:B-1----:R-:W-:Y:S04]  /*3870*/  SHF.L.U32 R2, R8, 0x1f, RZ ;  /* 0x0000001f08027819 */ /* 0x002fe800000006ff */
[----:B------:R-:W1:Y:S02]  /*3880*/  SYNCS.PHASECHK.TRANS64.TRYWAIT P0, [UR7], R2 ;  /* 0x00000002ff0075a7 */ /* 0x000e640008001107 */
[----:B-1----:R-:W-:Y:S05]  /*3890*/  @!P0 BRA `(.L_x_64) ;  /* 0x0000005400408947 */ /* 0x002fea0003800000 */
.L_x_63:
[----:B------:R-:W-:Y:S01]  /*38a0*/  UISETP.NE.AND UP0, UPT, UR37, 0x1, UPT ;  /* 0x000000012500788c */ /* 0x000fe2000bf05270 */
[----:B------:R-:W-:Y:S01]  /*38b0*/  PLOP3.LUT P2, PT, PT, PT, PT, 0x80, 0x8 ;  /* 0x000000000008781c */ /* 0x000fe20003f4f070 */
[----:B------:R-:W-:Y:S02]  /*38c0*/  UIADD3 UR4, UPT, UPT, UR5, 0x1, URZ ;  /* 0x0000000105047890 */ /* 0x000fe4000fffe0ff */
[----:B------:R-:W-:Y:S02]  /*38d0*/  UIADD3 UR40, UPT, UPT, UR7, 0x20, URZ ;  /* 0x0000002007287890 */ /* 0x000fe4000fffe0ff */
[----:B------:R-:W-:Y:S01]  /*38e0*/  UISETP.NE.AND UP1, UPT, UR4, 0x4, UPT ;  /* 0x000000040400788c */ /* 0x000fe2000bf25270 */
[----:B------:R-:W-:Y:S01]  /*38f0*/  PLOP3.LUT P0, PT, PT, PT, UP0, 0x80, 0x8 ;  /* 0x000000000008781c */ /* 0x000fe20003f0f008 */
[----:B------:R-:W-:Y:S02]  /*3900*/  UIADD3 UR37, UPT, UPT, UR37, -0x1, URZ ;  /* 0xffffffff25257890 */ /* 0x000fe4000fffe0ff */
[----:B------:R-:W-:Y:S02]  /*3910*/  USEL UR6, URZ, 0x1, UP1 ;  /* 0x00000001ff067887 */ /* 0x000fe40008800000 */
[----:B------:R-:W-:Y:S01]  /*3920*/  USEL UR39, UR4, URZ, UP1 ;  /* 0x000000ff04277287 */ /* 0x000fe20008800000 */
[----:B------:R-:W-:Y:S01]  /*3930*/  UMOV UR7, 0x40004040 ;  /* 0x4000404000077882 */ /* 0x000fe20000000000 */
[----:B------:R-:W-:Y:S02]  /*3940*/  UMOV UR35, 0x40004040 ;  /* 0x4000404000237882 */ /* 0x000fe40000000000 */
[----:B------:R-:W-:Y:S01]  /*3950*/  @UP0 ULEA UR4, UR39, UR41, 0x3 ;  /* 0x0000002927040291 */ /* 0x000fe2000f8e18ff */
[----:B------:R-:W-:Y:S01]  /*3960*/  LOP3.LUT R8, R8, UR6, RZ, 0x3c, !PT ;  /* 0x0000000608087c12 */ /* 0x000fe2000f8e3cff */
[----:B------:R-:W-:Y:S01]  /*3970*/  ULEA UR6, UR5, UR44, 0xb ;  /* 0x0000002c05067291 */ /* 0x000fe2000f8e58ff */
[----:B------:R-:W-:Y:S02]  /*3980*/  UMOV UR33, 0x40004040 ;  /* 0x4000404000217882 */ /* 0x000fe40000000000 */
[----:B-1----:R-:W-:Y:S01]  /*3990*/  @P0 SHF.L.U32 R0, R8, 0x1f, RZ ;  /* 0x0000001f08000819 */ /* 0x002fe200000006ff */
[----:B------:R-:W-:Y:S02]  /*39a0*/  UIADD3 UR34, UPT, UPT, UR6, 0x2, URZ ;  /* 0x0000000206227890 */ /* 0x000fe4000fffe0ff */
[----:B------:R-:W-:Y:S01]  /*39b0*/  UIADD3 UR30, UPT, UPT, UR6, 0x4, URZ ;  /* 0x00000004061e7890 */ /* 0x000fe2000fffe0ff */
[----:B------:R2:W3:Y:S01]  /*39c0*/  @P0 SYNCS.PHASECHK.TRANS64.TRYWAIT P2, [UR4], R0 ;  /* 0x00000000ff0005a7 */ /* 0x0004e20008041104 */
[----:B------:R-:W-:Y:S02]  /*39d0*/  ULEA UR4, UR5, UR43, 0xa ;  /* 0x0000002b05047291 */ /* 0x000fe4000f8e50ff */
[----:B------:R-:W-:Y:S02]  /*39e0*/  UIADD3 UR26, UPT, UPT, UR6, 0x6, URZ ;  /* 0x00000006061a7890 */ /* 0x000fe4000fffe0ff */
        /* <DEDUP_REMOVED lines=10> */
[----:B------:R-:W-:Y:S01]  /*3a90*/  UIADD3 UR8, UPT, UPT, UR4, 0x206, URZ ;  /* 0x0000020604087890 */ /* 0x000fe2000fffe0ff */
[----:B------:R-:W-:Y:S01]  /*3aa0*/  UMOV UR5, 0x40004040 ;  /* 0x4000404000057882 */ /* 0x000fe20000000000 */
[----:B------:R-:W-:Y:S01]  /*3ab0*/  UMOV UR31, 0x40004040 ;  /* 0x40004040001f7882 */ /* 0x000fe20000000000 */
[----:B------:R1:W-:Y:S01]  /*3ac0*/  UTCHMMA gdesc[UR4], gdesc[UR6], tmem[UR36], tmem[UR62], idesc[UR63], UP2 ;  /* 0x00ff3e06040075ea */ /* 0x0003e20009000024 */
[----:B------:R-:W-:Y:S01]  /*3ad0*/  UPLOP3.LUT UP2, UPT, UPT, UPT, UPT, 0x80, 0x8 ;  /* 0x000000000008789c */ /* 0x000fe20003f4f070 */
[----:B------:R2:W-:Y:S01]  /*3ae0*/  UTCHMMA gdesc[UR32], gdesc[UR34], tmem[UR36], tmem[UR60], idesc[UR61], UPT ;  /* 0x00ff3c22200075ea */ /* 0x0005e2000b800024 */
[----:B------:R-:W-:Y:S01]  /*3af0*/  UMOV UR29, 0x40004040 ;  /* 0x40004040001d7882 */ /* 0x000fe20000000000 */
[----:B------:R-:W-:Y:S01]  /*3b00*/  UMOV UR27, 0x40004040 ;  /* 0x40004040001b7882 */ /* 0x000fe20000000000 */
        /* <DEDUP_REMOVED lines=12> */
[----:B------:R-:W-:Y:S01]  /*3bd0*/  UMOV UR9, 0x40004040 ;  /* 0x4000404000097882 */ /* 0x000fe20000000000 */
[----:B------:R2:W-:Y:S01]  /*3be0*/  UTCHMMA gdesc[UR12], gdesc[UR14], tmem[UR36], tmem[UR50], idesc[UR51], UPT ;  /* 0x00ff320e0c0075ea */ /* 0x0005e2000b800024 */
[----:B------:R2:W-:Y:S01]  /*3bf0*/  UTCHMMA gdesc[UR8], gdesc[UR10], tmem[UR36], tmem[UR48], idesc[UR49], UPT ;  /* 0x00ff300a080075ea */ /* 0x0005e2000b800024 */
[----:B------:R2:W-:Y:S01]  /*3c00*/  UTCBAR.MULTICAST [UR40], URZ, UR42 ;  /* 0x000000ff280073e9 */ /* 0x0005e2000800082a */
[----:B-1----:R-:W-:Y:S01]  /*3c10*/  UMOV UR5, UR39 ;  /* 0x0000002700057c82 */ /* 0x002fe20008000000 */
[----:B------:R-:W-:Y:S05]  /*3c20*/  BRA.U UP3, `(.L_x_65) ;  /* 0xfffffffd03007547 */ /* 0x000fea000b83ffff */
.L_x_62:
[----:B------:R-:W-:Y:S01]  /*3c30*/  UIADD3 UR4, UPT, UPT, UR45, 0x1, URZ ;  /* 0x000000012d047890 */ /* 0x000fe2000fffe0ff */
[C---:B------:R-:W-:Y:S01]  /*3c40*/  ISETP.NE.AND P0, PT, R10.reuse, 0x2, PT ;  /* 0x000000020a00780c */ /* 0x040fe20003f05270 */
[----:B------:R-:W-:Y:S02]  /*3c50*/  UIADD3 UR5, UPT, UPT, UR46, 0xb0, URZ ;  /* 0x000000b02e057890 */ /* 0x000fe4000fffe0ff */
[----:B------:R-:W-:Y:S01]  /*3c60*/  UISETP.NE.AND UP0, UPT, UR4, 0x4, UPT ;  /* 0x000000040400788c */ /* 0x000fe2000bf05270 */
[----:B-12---:R-:W-:Y:S02]  /*3c70*/  SEL R0, RZ, 0x1, P0 ;  /* 0x00000001ff007807 */ /* 0x006fe40000000000 */
[----:B------:R-:W-:Y:S01]  /*3c80*/  SEL R10, R10, RZ, P0 ;  /* 0x000000ff0a0a7207 */ /* 0x000fe20000000000 */
[----:B------:R-:W-:Y:S01]  /*3c90*/  USEL UR6, URZ, 0x1, UP0 ;  /* 0x00000001ff067887 */ /* 0x000fe20008000000 */
[----:B------:R-:W-:Y:S01]  /*3ca0*/  LOP3.LUT R9, R9, R0, RZ, 0x3c, !PT ;  /* 0x0000000009097212 */ /* 0x000fe200078e3cff */
[----:B------:R-:W-:Y:S01]  /*3cb0*/  USEL UR45, UR4, URZ, UP0 ;  /* 0x000000ff042d7287 */ /* 0x000fe20008000000 */
[----:B------:R1:W-:Y:S03]  /*3cc0*/  UTCBAR [UR5], URZ ;  /* 0x000000ff050073e9 */ /* 0x0003e600080000ff */
[----:B------:R-:W-:Y:S01]  /*3cd0*/  LOP3.LUT R11, R11, UR6, RZ, 0x3c, !PT ;  /* 0x000000060b0b7c12 */ /* 0x000fe2000f8e3cff */
[----:B------:R-:W-:Y:S07]  /*3ce0*/  @P1 BRA `(.L_x_66) ;  /* 0xfffffff800381947 */ /* 0x000fee000383ffff */
[----:B------:R-:W2:Y:S01]  /*3cf0*/  S2UR UR8, SR_CgaCtaId ;  /* 0x00000000000879c3 */ /* 0x000ea20000008800 */
[----:B------:R-:W-:Y:S01]  /*3d00*/  ELECT P0, URZ, PT ;  /* 0x0000000000ff782f */ /* 0x000fe20003800000 */
[----:B------:R-:W-:Y:S01]  /*3d10*/  IMAD.MOV.U32 R0, RZ, RZ, 0x1 ;  /* 0x00000001ff007424 */ /* 0x000fe200078e00ff */
[----:B------:R-:W-:Y:S01]  /*3d20*/  UIADD3 UR41, UPT, UPT, UR41, 0xd0, URZ ;  /* 0x000000d029297890 */ /* 0x000fe2000fffe0ff */
[----:B------:R-:W-:Y:S01]  /*3d30*/  SHF.L.U32 R2, R11, 0x1f, RZ ;  /* 0x0000001f0b027819 */ /* 0x000fe200000006ff */
[----:B------:R-:W-:-:S03]  /*3d40*/  UMOV UR4, 0x40 ;  /* 0x0000004000047882 */ /* 0x000fc60000000000 */
[----:B------:R-:W-:Y:S01]  /*3d50*/  UVIRTCOUNT.DEALLOC.SMPOOL 0x80 ;  /* 0x000000800000784c */ /* 0x000fe20000000000 */
[----:B--2---:R-:W-:Y:S02]  /*3d60*/  ULEA UR8, UR8, UR4, 0x18 ;  /* 0x0000000408087291 */ /* 0x004fe4000f8ec0ff */
[----:B------:R-:W-:-:S07]  /*3d70*/  ULEA UR4, UR45, UR41, 0x3 ;  /* 0x000000292d047291 */ /* 0x000fce000f8e18ff */
[----:B------:R2:W-:Y:S02]  /*3d80*/  @P0 STS.U8 [UR8+0x1c], R0 ;  /* 0x00001c00ff000988 */ /* 0x0005e40008000008 */
[----:B------:R-:W4:Y:S02]  /*3d90*/  SYNCS.PHASECHK.TRANS64.TRYWAIT P0, [UR4], R2 ;  /* 0x00000002ff0075a7 */ /* 0x000f240008001104 */
[----:B--2-4-:R-:W-:Y:S05]  /*3da0*/  @!P0 BRA `(.L_x_67) ;  /* 0x0000005000148947 */ /* 0x014fea0003800000 */
.L_x_158:
[----:B------:R-:W-:-:S04]  /*3db0*/  UIADD3 UR4, UPT, UPT, UR45, 0x1, URZ ;  /* 0x000000012d047890 */ /* 0x000fc8000fffe0ff */
[----:B------:R-:W-:-:S04]  /*3dc0*/  UISETP.NE.AND UP0, UPT, UR4, 0x4, UPT ;  /* 0x000000040400788c */ /* 0x000fc8000bf05270 */
[----:B------:R-:W-:Y:S02]  /*3dd0*/  USEL UR6, URZ, 0x1, UP0 ;  /* 0x00000001ff067887 */ /* 0x000fe40008000000 */
[----:B------:R-:W-:-:S04]  /*3de0*/  USEL UR4, UR4, URZ, UP0 ;  /* 0x000000ff04047287 */ /* 0x000fc80008000000 */
[----:B-1----:R-:W-:Y:S01]  /*3df0*/  ULEA UR5, UR4, UR41, 0x3 ;  /* 0x0000002904057291 */ /* 0x002fe2000f8e18ff */
[----:B--2---:R-:W-:-:S04]  /*3e00*/  LOP3.LUT R2, R11, UR6, RZ, 0x3c, !PT ;  /* 0x000000060b027c12 */ /* 0x004fc8000f8e3cff */
[----:B------:R-:W-:-:S04]  /*3e10*/  SHF.L.U32 R3, R2, 0x1f, RZ ;  /* 0x0000001f02037819 */ /* 0x000fc800000006ff */
[----:B------:R-:W1:Y:S02]  /*3e20*/  SYNCS.PHASECHK.TRANS64.TRYWAIT P0, [UR5], R3 ;  /* 0x00000003ff0075a7 */ /* 0x000e640008001105 */
[----:B-1----:R-:W-:Y:S05]  /*3e30*/  @!P0 BRA `(.L_x_68) ;  /* 0x0000005000088947 */ /* 0x002fea0003800000 */
.L_x_160:
        /* <DEDUP_REMOVED lines=9> */
.L_x_162:
[----:B------:R-:W-:-:S04]  /*3ed0*/  UIADD3 UR4, UPT, UPT, UR4, 0x1, URZ ;  /* 0x0000000104047890 */ /* 0x000fc8000fffe0ff */
[----:B------:R-:W-:-:S04]  /*3ee0*/  UISETP.NE.AND UP0, UPT, UR4, 0x4, UPT ;  /* 0x000000040400788c */ /* 0x000fc8000bf05270 */
[----:B------:R-:W-:Y:S02]  /*3ef0*/  USEL UR5, URZ, 0x1, UP0 ;  /* 0x00000001ff057887 */ /* 0x000fe40008000000 */
[----:B------:R-:W-:-:S04]  /*3f00*/  USEL UR4, UR4, URZ, UP0 ;  /* 0x000000ff04047287 */ /* 0x000fc80008000000 */
[----:B------:R-:W-:Y:S01]  /*3f10*/  ULEA UR4, UR4, UR41, 0x3 ;  /* 0x0000002904047291 */ /* 0x000fe2000f8e18ff */
[----:B------:R-:W-:-:S04]  /*3f20*/  LOP3.LUT R2, R2, UR5, RZ, 0x3c, !PT ;  /* 0x0000000502027c12 */ /* 0x000fc8000f8e3cff */
[----:B------:R-:W-:-:S04]  /*3f30*/  SHF.L.U32 R2, R2, 0x1f, RZ ;  /* 0x0000001f02027819 */ /* 0x000fc800000006ff */
[----:B------:R-:W2:Y:S02]  /*3f40*/  SYNCS.PHASECHK.TRANS64.TRYWAIT P0, [UR4], R2 ;  /* 0x00000002ff0075a7 */ /* 0x000ea40008001104 */
[----:B--2---:R-:W-:Y:S05]  /*3f50*/  @!P0 BRA `(.L_x_70) ;  /* 0x0000004c00f08947 */ /* 0x004fea0003800000 */
.L_x_164:
[----:B------:R-:W-:Y:S01]  /*3f60*/  NOP ;  /* 0x0000000000007918 */ /* 0x000fe20000000000 */
[----:B-1----:R-:W1:Y:S01]  /*3f70*/  LDS R0, [UR8+0x14] ;  /* 0x00001408ff007984 */ /* 0x002e620008000800 */
[----:B------:R-:W-:Y:S01]  /*3f80*/  ULOP3.LUT UR4, UR65, 0xffff, URZ, 0xc0, !UPT ;  /* 0x0000ffff41047892 */ /* 0x000fe2000f8ec0ff */
[----:B------:R-:W-:Y:S01]  /*3f90*/  UMOV UR5, 0xffff ;  /* 0x0000ffff00057882 */ /* 0x000fe20000000000 */
[----:B------:R-:W-:Y:S02]  /*3fa0*/  UMOV UR6, 0x1 ;  /* 0x0000000100067882 */ /* 0x000fe40000000000 */
[----:B------:R-:W-:-:S04]  /*3fb0*/  USHF.R.U32.HI UR4, URZ, 0x5, UR4 ;  /* 0x00000005ff047899 */ /* 0x000fc80008011604 */
[----:B------:R-:W-:Y:S02]  /*3fc0*/  USHF.L.U32 UR5, UR5, UR4, URZ ;  /* 0x0000000405057299 */ /* 0x000fe400080006ff */
[----:B------:R-:W-:-:S04]  /*3fd0*/  USHF.L.U32 UR4, UR6, UR4, URZ ;  /* 0x0000000406047299 */ /* 0x000fc800080006ff */
[----:B-1----:R-:W-:-:S04]  /*3fe0*/  LOP3.LUT R0, R0, UR5, RZ, 0xc0, !PT ;  /* 0x0000000500007c12 */ /* 0x002fc8000f8ec0ff */
[----:B------:R-:W-:-:S13]  /*3ff0*/  ISETP.NE.AND P0, PT, R0, UR5, PT ;  /* 0x0000000500007c0c */ /* 0x000fda000bf05270 */
[----:B------:R-:W-:Y:S05]  /*4000*/  @P0 BRA `(.L_x_71) ;  /* 0x0000000000580947 */ /* 0x000fea0003800000 */
[----:B------:R-:W1:Y:S02]  /*4010*/  LDS R0, [UR8+0x18] ;  /* 0x00001808ff007984 */ /* 0x000e640008000800 */
[----:B-1----:R-:W-:-:S04]  /*4020*/  LOP3.LUT R0, R0, UR4, RZ, 0xc0, !PT ;  /* 0x0000000400007c12 */ /* 0x002fc8000f8ec0ff */
[----:B------:R-:W-:-:S13]  /*4030*/  ISETP.NE.AND P0, PT, R0, UR4, PT ;  /* 0x0000000400007c0c */ /* 0x000fda000bf05270 */
[----:B------:R-:W-:Y:S05]  /*4040*/  @P0 BRA `(.L_x_72) ;  /* 0x00000000003c0947 */ /* 0x000fea0003800000 */
[----:B------:R-:W1:Y:S01]  /*4050*/  S2R R2, SR_LANEID ;  /* 0x0000000000027919 */ /* 0x000e620000000000 */
[----:B------:R-:W-:-:S06]  /*4060*/  ULOP3.LUT UR5, URZ, UR5, URZ, 0x33, !UPT ;  /* 0x00000005ff057292 */ /* 0x000fcc000f8e33ff */
[----:B------:R-:W-:-:S04]  /*4070*/  IMAD.U32 R0, RZ, RZ, UR5 ;  /* 0x00000005ff007e24 */ /* 0x000fc8000f8e00ff */
[----:B------:R2:W4:Y:S02]  /*4080*/  REDUX UR7, R0 ;  /* 0x00000000000773c4 */ /* 0x0005240000000000 */
[----:B------:R1:W-:Y:S01]  /*4090*/  UTCATOMSWS.AND URZ, UR5 ;  /* 0x0000000500ff79e3 */ /* 0x0003e20008000000 */
[----:B--2---:R-:W-:Y:S01]  /*40a0*/  LOP3.LUT R0, RZ, UR4, RZ, 0x33, !PT ;  /* 0x00000004ff007c12 */ /* 0x004fe2000f8e33ff */
[----:B------:R-:W-:Y:S02]  /*40b0*/  VOTEU.ANY UR4, UPT, PT ;  /* 0x0000000000047886 */ /* 0x000fe400038e0100 */
[----:B------:R-:W-:Y:S02]  /*40c0*/  UFLO.U32 UR4, UR4 ;  /* 0x00000004000472bd */ /* 0x000fe400080e0000 */
[----:B------:R-:W2:Y:S04]  /*40d0*/  REDUX UR6, R0 ;  /* 0x00000000000673c4 */ /* 0x000ea80000000000 */
[----:B-1----:R-:W-:-:S02]  /*40e0*/  ISETP.EQ.U32.AND P0, PT, R2, UR4, PT ;  /* 0x0000000402007c0c */ /* 0x002fc4000bf02070 */
[----:B----4-:R-:W-:-:S11]  /*40f0*/  MOV R2, UR7 ;  /* 0x0000000700027c02 */ /* 0x010fd60008000f00 */
[----:B------:R1:W-:Y:S01]  /*4100*/  @P0 ATOMS.AND RZ, [UR8+0x14], R2 ;  /* 0x00001402ffff098c */ /* 0x0003e2000a800008 */
[----:B--2---:R-:W-:-:S05]  /*4110*/  IMAD.U32 R0, RZ, RZ, UR6 ;  /* 0x00000006ff007e24 */ /* 0x004fca000f8e00ff */
[----:B------:R1:W-:Y:S01]  /*4120*/  @P0 ATOMS.AND RZ, [UR8+0x18], R0 ;  /* 0x00001800ffff098c */ /* 0x0003e2000a800008 */
[----:B------:R-:W-:Y:S05]  /*4130*/  BRA `(.L_x_73) ;  /* 0x0000000000147947 */ /* 0x000fea0003800000 */
.L_x_72:
[----:B------:R-:W-:Y:S02]  /*4140*/  MOV R2, 0x4160 ;  /* 0x0000416000027802 */ /* 0x000fe40000000f00 */
[----:B---3-5:R-:W-:Y:S05]  /*4150*/  CALL.REL.NOINC `($__internal_0_$__cuda_sm10x_tcgen05_guardrail_trap_col_being_dealloced_not_returned_by_alloc) ;  /* 0x0000005000d87944 */ /* 0x028fea0003c00000 */
[----:B------:R-:W-:Y:S05]  /*4160*/  BRA `(.L_x_73) ;  /* 0x0000000000087947 */ /* 0x000fea0003800000 */
.L_x_71:
[----:B------:R-:W-:Y:S02]  /*4170*/  MOV R2, 0x4190 ;  /* 0x0000419000027802 */ /* 0x000fe40000000f00 */
[----:B---3-5:R-:W-:Y:S05]  /*4180*/  CALL.REL.NOINC `($__internal_2_$__cuda_sm10x_tcgen05_guardrail_trap_unallocated_columns_being_dealloced) ;  /* 0x0000005000e47944 */ /* 0x028fea0003c00000 */
.L_x_73:
[----:B------:R-:W-:Y:S01]  /*4190*/  NOP ;  /* 0x0000000000007918 */ /* 0x000fe20000000000 */
[----:B------:R-:W-:Y:S05]  /*41a0*/  EXIT ;  /* 0x000000000000794d */ /* 0x000fea0003800000 */
.L_x_55:
[----:B------:R-:W-:-:S09]  /*41b0*/  UISETP.NE.OR UP0, UPT, UR17, 0x3, !UP3 ;  /* 0x000000031100788c */ /* 0x000fd2000df05670 */
[----:B------:R-:W-:Y:S05]  /*41c0*/  BRA.U UP0, `(.L_x_74) ;  /* 0x0000001100547547 */ /* 0x000fea000b800000 */
[----:B------:R-:W1:Y:S01]  /*41d0*/  LDCU UR31, c[0x0][0x370] ;  /* 0x00006e00ff1f77ac */ /* 0x000e620008000800 */
[----:B------:R-:W2:Y:S01]  /*41e0*/  LDC.64 R16, c[0x0][0x348] ;  /* 0x0000d200ff107b82 */ /* 0x000ea20000000a00 */
[----:B------:R-:W-:Y:S02]  /*41f0*/  HFMA2 R13, -RZ, RZ, 0, 0 ;  /* 0x00000000ff0d7431 */ /* 0x000fe400000001ff */
[----:B------:R-:W-:Y:S01]  /*4200*/  IMAD.MOV.U32 R15, RZ, RZ, 0x1 ;  /* 0x00000001ff0f7424 */ /* 0x000fe200078e00ff */
[----:B------:R-:W1:Y:S01]  /*4210*/  LDCU.128 UR48, c[0x0][0xb10] ;  /* 0x00016200ff3077ac */ /* 0x000e620008000c00 */
[----:B------:R-:W-:Y:S01]  /*4220*/  IMAD.MOV.U32 R14, RZ, RZ, RZ ;  /* 0x000000ffff0e7224 */ /* 0x000fe200078e00ff */
[----:B------:R-:W-:Y:S01]  /*4230*/  MOV R7, 0x1000 ;  /* 0x0000100000077802 */ /* 0x000fe20000000f00 */
[----:B------:R-:W3:Y:S01]  /*4240*/  LDCU UR30, c[0x0][0x374] ;  /* 0x00006e80ff1e77ac */ /* 0x000ee20008000800 */
[----:B------:R-:W4:Y:S01]  /*4250*/  LDC.64 R2, c[0x0][0x888] ;  /* 0x00022200ff027b82 */ /* 0x000f220000000a00 */
[----:B------:R-:W3:Y:S01]  /*4260*/  LDCU UR15, c[0x0][0xb0c] ;  /* 0x00016180ff0f77ac */ /* 0x000ee20008000800 */
[----:B------:R-:W2:Y:S06]  /*4270*/  LDCU UR41, c[0x0][0xb20] ;  /* 0x00016400ff2977ac */ /* 0x000eac0008000800 */
[----:B------:R-:W4:Y:S01]  /*4280*/  LDC.64 R4, c[0x0][0x890] ;  /* 0x00022400ff047b82 */ /* 0x000f220000000a00 */
[----:B------:R-:W2:Y:S01]  /*4290*/  LDCU UR4, c[0x0][0xb30] ;  /* 0x00016600ff0477ac */ /* 0x000ea20008000800 */
[----:B------:R-:W-:Y:S01]  /*42a0*/  UMOV UR21, 0x400 ;  /* 0x0000040000157882 */ /* 0x000fe20000000000 */
[----:B-1----:R-:W-:-:S02]  /*42b0*/  UIMAD.WIDE.U32 UR6, UR31, UR48, URZ ;  /* 0x000000301f0672a5 */ /* 0x002fc4000f8e00ff */
[----:B---3--:R-:W-:Y:S02]  /*42c0*/  UIMAD.WIDE.U32 UR8, UR30, UR51, URZ ;  /* 0x000000331e0872a5 */ /* 0x008fe4000f8e00ff */
[----:B------:R-:W-:Y:S02]  /*42d0*/  ULEA UR21, UR47, UR21, 0x18 ;  /* 0x000000152f157291 */ /* 0x000fe4000f8ec0ff */
[----:B------:R-:W-:Y:S02]  /*42e0*/  UPLOP3.LUT UP3, UPT, UPT, UPT, UPT, 0x40, 0x4 ;  /* 0x000000000004789c */ /* 0x000fe40003f6e870 */
[----:B------:R-:W-:Y:S01]  /*42f0*/  UIADD3 UR37, UPT, UPT, UR21, 0x58, URZ ;  /* 0x0000005815257890 */ /* 0x000fe2000fffe0ff */
[----:B------:R-:W-:Y:S01]  /*4300*/  UMOV UR6, UR7 ;  /* 0x0000000700067c82 */ /* 0x000fe20008000000 */
[----:B------:R-:W-:Y:S01]  /*4310*/  UMOV UR38, UR9 ;  /* 0x0000000900267c82 */ /* 0x000fe20008000000 */
[----:B------:R-:W-:Y:S02]  /*4320*/  UISETP.GE.AND UP0, UPT, UR42, 0x1, UPT ;  /* 0x000000012a00788c */ /* 0x000fe4000bf06270 */
[----:B------:R-:W-:Y:S01]  /*4330*/  UISETP.NE.AND UP4, UPT, UR42, 0x1, UPT ;  /* 0x000000012a00788c */ /* 0x000fe2000bf85270 */
[----:B------:R-:W1:Y:S01]  /*4340*/  LDCU.64 UR22, c[0x0][0xb28] ;  /* 0x00016500ff1677ac */ /* 0x000e620008000a00 */
[----:B------:R-:W-:-:S02]  /*4350*/  UISETP.NE.AND UP6, UPT, UR15, 0x1, UPT ;  /* 0x000000010f00788c */ /* 0x000fc4000bfc5270 */
[----:B------:R-:W-:Y:S02]  /*4360*/  UISETP.NE.AND UP5, UPT, UR50, 0x1, UPT ;  /* 0x000000013200788c */ /* 0x000fe4000bfa5270 */
[----:B------:R-:W-:Y:S02]  /*4370*/  UIADD3 UR33, UPT, UPT, UR21, 0x40, URZ ;  /* 0x0000004015217890 */ /* 0x000fe4000fffe0ff */
[----:B------:R-:W-:Y:S02]  /*4380*/  UIADD3 UR25, UPT, UPT, UR21, 0x48, URZ ;  /* 0x0000004815197890 */ /* 0x000fe4000fffe0ff */
[----:B------:R-:W-:Y:S02]  /*4390*/  UIADD3 UR17, UPT, UPT, UR21, 0x50, URZ ;  /* 0x0000005015117890 */ /* 0x000fe4000fffe0ff */
[----:B------:R-:W-:Y:S02]  /*43a0*/  UPRMT UR37, UR47, 0x654, UR37 ;  /* 0x000006542f257896 */ /* 0x000fe40008000025 */
[----:B------:R-:W-:-:S02]  /*43b0*/  USHF.R.U32.HI UR39, URZ, UR49, UR6 ;  /* 0x00000031ff277299 */ /* 0x000fc40008011606 */
[----:B--2---:R-:W-:Y:S02]  /*43c0*/  USHF.R.U32.HI UR38, URZ, UR41, UR38 ;  /* 0x00000029ff267299 */ /* 0x004fe40008011626 */
[----:B------:R-:W-:-:S11]  /*43d0*/  UISETP.NE.AND UP2, UPT, UR4, 0x1, UPT ;  /* 0x000000010400788c */ /* 0x000fd6000bf45270 */
.L_x_85:
[C---:B------:R-:W-:Y:S02]  /*43e0*/  LEA R12, R14.reuse, UR21, 0x3 ;  /* 0x000000150e0c7c11 */ /* 0x040fe4000f8e18ff */
[----:B------:R-:W-:Y:S02]  /*43f0*/  SHF.L.U32 R0, R13, 0x1f, RZ ;  /* 0x0000001f0d007819 */ /* 0x000fe400000006ff */
[----:B------:R-:W-:Y:S02]  /*4400*/  LEA R8, R14, UR21, 0x4 ;  /* 0x000000150e087c11 */ /* 0x000fe4000f8e20ff */
[----:B--2---:R-:W2:Y:S02]  /*4410*/  SYNCS.PHASECHK.TRANS64.TRYWAIT P0, [R12+URZ+0x90], R0 ;  /* 0x000090000c0075a7 */ /* 0x004ea400080011ff */
[----:B--2---:R-:W-:Y:S05]  /*4420*/  @!P0 BRA `(.L_x_75) ;  /* 0x0000004800d48947 */ /* 0x004fea0003800000 */
.L_x_165:
[----:B------:R-:W3:Y:S01]  /*4430*/  LDS.128 R8, [R8+0x120] ;  /* 0x0001200008087984 */ /* 0x000ee20000000c00 */
[----:B------:R-:W-:Y:S01]  /*4440*/  UISETP.GE.AND UP0, UPT, UR42, 0x1, UPT ;  /* 0x000000012a00788c */ /* 0x000fe2000bf06270 */
[----:B------:R-:W-:Y:S01]  /*4450*/  @!PT LDS RZ, [RZ] ;  /* 0x00000000fffff984 */ /* 0x000fe20000000800 */
[----:B------:R-:W-:Y:S01]  /*4460*/  @!PT LDS RZ, [RZ] ;  /* 0x00000000fffff984 */ /* 0x000fe20000000800 */
[----:B------:R-:W-:Y:S01]  /*4470*/  @!PT LDS RZ, [RZ] ;  /* 0x00000000fffff984 */ /* 0x000fe20000000800 */
[----:B------:R-:W-:Y:S01]  /*4480*/  @!PT LDS RZ, [RZ] ;  /* 0x00000000fffff984 */ /* 0x000fe20000000800 */
[----:B------:R1:W-:Y:S06]  /*4490*/  MEMBAR.ALL.CTA ;  /* 0x0000000000007992 */ /* 0x0003ec0000008000 */
[----:B-1----:R-:W1:Y:S01]  /*44a0*/  FENCE.VIEW.ASYNC.S ;  /* 0x00000000000073c6 */ /* 0x002e620000000000 */
[----:B---3--:R-:W-:Y:S11]  /*44b0*/  LOP3.LUT P0, RZ, R10, 0x1, RZ, 0xc0, !PT ;  /* 0x000000010aff7812 */ /* 0x008ff6000780c0ff */
[----:B------:R-:W-:Y:S02]  /*44c0*/  @!UPT UIADD3 URZ, UPT, UPT, URZ, URZ, URZ ;  /* 0x000000fffffff290 */ /* 0x000fe4000fffe0ff */
[----:B-1----:R-:W-:Y:S01]  /*44d0*/  VOTEU.ANY UP1, P0 ;  /* 0x0000000000ff7886 */ /* 0x002fe20000020100 */
[----:B------:R-:W-:Y:S11]  /*44e0*/  PLOP3.LUT P0, PT, PT, PT, UP1, 0x80, 0x8 ;  /* 0x000000000008781c */ /* 0x000ff60003f0f018 */
[----:B------:R-:W-:Y:S02]  /*44f0*/  @!UPT UIADD3 URZ, UPT, UPT, URZ, URZ, URZ ;  /* 0x000000fffffff290 */ /* 0x000fe4000fffe0ff */
[----:B--2---:R-:W-:Y:S02]  /*4500*/  @P0 SHF.R.U32.HI R0, RZ, 0x10, R9 ;  /* 0x00000010ff000819 */ /* 0x004fe40000011609 */
[----:B------:R-:W-:Y:S02]  /*4510*/  @P0 MOV R6, R8 ;  /* 0x0000000800060202 */ /* 0x000fe40000000f00 */
[----:B------:R-:W-:Y:S01]  /*4520*/  @P0 R2UR UR4, R0 ;  /* 0x00000000000402ca */ /* 0x000fe200000e0000 */
[----:B------:R-:W-:Y:S01]  /*4530*/  VIADD R0, R12, 0xa0 ;  /* 0x000000a00c007836 */ /* 0x000fe20000000000 */
[----:B------:R-:W-:Y:S02]  /*4540*/  @P0 LOP3.LUT R8, R9, 0xffff, RZ, 0xc0, !PT ;  /* 0x0000ffff09080812 */ /* 0x000fe400078ec0ff */
[----:B------:R-:W-:Y:S02]  /*4550*/  @P0 R2UR UR6, R6 ;  /* 0x00000000060602ca */ /* 0x000fe400000e0000 */
[----:B------:R-:W-:Y:S02]  /*4560*/  PRMT R0, RZ, 0x654, R0 ;  /* 0x00000654ff007816 */ /* 0x000fe40000000000 */
[----:B------:R-:W-:Y:S02]  /*4570*/  @P0 R2UR UR5, R8 ;  /* 0x00000000080502ca */ /* 0x000fe400000e0000 */
[----:B------:R1:W-:Y:S03]  /*4580*/  SYNCS.ARRIVE.TRANS64.RED.A1T0 RZ, [R0+URZ], RZ ;  /* 0x000000ff00ff79a7 */ /* 0x0003e600081004ff */
[----:B------:R-:W-:Y:S04]  /*4590*/  @UP1 UMOV UR29, UR4 ;  /* 0x00000004001d1c82 */ /* 0x000fe80008000000 */
[----:B------:R-:W-:Y:S04]  /*45a0*/  @UP1 UMOV UR14, UR6 ;  /* 0x00000006000e1c82 */ /* 0x000fe80008000000 */
[----:B------:R-:W-:Y:S01]  /*45b0*/  @UP1 UMOV UR13, UR5 ;  /* 0x00000005000d1c82 */ /* 0x000fe20008000000 */
[----:B------:R-:W-:Y:S05]  /*45c0*/  BRA.U !UP0, `(.L_x_76) ;  /* 0x0000000108a47547 */ /* 0x000fea000b800000 */
[----:B------:R-:W-:Y:S02]  /*45d0*/  UIMAD.WIDE.U32 UR18, UR13, UR51, URZ ;  /* 0x000000330d1272a5 */ /* 0x000fe4000f8e00ff */
[----:B------:R-:W-:Y:S02]  /*45e0*/  UIMAD.WIDE.U32 UR26, UR14, UR48, URZ ;  /* 0x000000300e1a72a5 */ /* 0x000fe4000f8e00ff */
[----:B------:R-:W-:Y:S02]  /*45f0*/  USEL UR4, UR30, UR38, !UP5 ;  /* 0x000000261e047287 */ /* 0x000fe4000e800000 */
[----:B------:R-:W-:Y:S02]  /*4600*/  USEL UR7, UR31, UR39, !UP6 ;  /* 0x000000271f077287 */ /* 0x000fe4000f000000 */
[----:B------:R-:W-:Y:S02]  /*4610*/  UIMAD.WIDE.U32 UR8, UR4, UR22, URZ ;  /* 0x00000016040872a5 */ /* 0x000fe4000f8e00ff */
[----:B------:R-:W-:Y:S01]  /*4620*/  UIMAD.WIDE.U32 UR10, UR7, UR22, URZ ;  /* 0x00000016070a72a5 */ /* 0x000fe2000f8e00ff */
[----:B------:R-:W-:Y:S02]  /*4630*/  UMOV UR5, UR19 ;  /* 0x0000001300057c82 */ /* 0x000fe40008000000 */
[----:B------:R-:W-:Y:S03]  /*4640*/  USHF.R.U32.HI UR6, URZ, UR41, UR5 ;  /* 0x00000029ff067299 */ /* 0x000fe60008011605 */
[----:B------:R-:W-:Y:S01]  /*4650*/  UMOV UR5, UR27 ;  /* 0x0000001b00057c82 */ /* 0x000fe20008000000 */
[----:B------:R-:W-:Y:S02]  /*4660*/  USEL UR6, UR13, UR6, !UP5 ;  /* 0x000000060d067287 */ /* 0x000fe4000e800000 */
[----:B------:R-:W-:Y:S03]  /*4670*/  USHF.R.U32.HI UR12, URZ, UR49, UR5 ;  /* 0x00000031ff0c7299 */ /* 0x000fe60008011605 */
[----:B------:R-:W-:Y:S02]  /*4680*/  UMOV UR5, UR9 ;  /* 0x0000000900057c82 */ /* 0x000fe40008000000 */
[----:B------:R-:W-:Y:S03]  /*4690*/  @UP4 USHF.R.U32.HI UR4, URZ, UR23, UR5 ;  /* 0x00000017ff044299 */ /* 0x000fe60008011605 */
[----:B------:R-:W-:Y:S01]  /*46a0*/  UMOV UR5, UR11 ;  /* 0x0000000b00057c82 */ /* 0x000fe20008000000 */
[----:B------:R-:W-:Y:S02]  /*46b0*/  UIMAD UR4, UR42, UR4, URZ ;  /* 0x000000042a0472a4 */ /* 0x000fe4000f8e02ff */
[----:B------:R-:W-:Y:S02]  /*46c0*/  @UP4 USHF.R.U32.HI UR7, URZ, UR23, UR5 ;  /* 0x00000017ff074299 */ /* 0x000fe40008011605 */
[----:B------:R-:W-:Y:S02]  /*46d0*/  UIMAD.WIDE.U32 UR10, UR6, UR22, URZ ;  /* 0x00000016060a72a5 */ /* 0x000fe4000f8e00ff */
[----:B------:R-:W-:Y:S02]  /*46e0*/  USEL UR5, UR14, UR12, !UP6 ;  /* 0x0000000c0e057287 */ /* 0x000fe4000f000000 */
[----:B------:R-:W-:Y:S02]  /*46f0*/  UIMAD UR8, UR42, UR7, URZ ;  /* 0x000000072a0872a4 */ /* 0x000fe4000f8e02ff */
[----:B------:R-:W-:Y:S03]  /*4700*/  UISETP.GE.AND UP0, UPT, UR6, UR4, UPT ;  /* 0x000000040600728c */ /* 0x000fe6000bf06270 */
[----:B------:R-:W-:Y:S01]  /*4710*/  UMOV UR4, UR11 ;  /* 0x0000000b00047c82 */ /* 0x000fe20008000000 */
[----:B------:R-:W-:Y:S02]  /*4720*/  UISETP.GE.OR UP0, UPT, UR5, UR8, UP0 ;  /* 0x000000080500728c */ /* 0x000fe40008706670 */
[----:B------:R-:W-:Y:S02]  /*4730*/  USHF.R.U32.HI UR4, URZ, UR23, UR4 ;  /* 0x00000017ff047299 */ /* 0x000fe40008011604 */
[----:B------:R-:W-:Y:S02]  /*4740*/  UIMAD.WIDE.U32 UR8, UR5, UR22, URZ ;  /* 0x00000016050872a5 */ /* 0x000fe4000f8e00ff */
[----:B------:R-:W-:Y:S04]  /*4750*/  USEL UR10, UR6, UR4, !UP4 ;  /* 0x00000004060a7287 */ /* 0x000fe8000e000000 */
[----:B------:R-:W-:Y:S01]  /*4760*/  UIADD3 UR11, UPT, UPT, -UR10, URZ, URZ ;  /* 0x000000ff0a0b7290 */ /* 0x000fe2000fffe1ff */
[----:B------:R-:W-:Y:S02]  /*4770*/  @!UP0 UMOV UR4, UR9 ;  /* 0x0000000900048c82 */ /* 0x000fe40008000000 */
[----:B------:R-:W-:Y:S02]  /*4780*/  @!UP0 USHF.R.U32.HI UR4, URZ, UR23, UR4 ;  /* 0x00000017ff048299 */ /* 0x000fe40008011604 */
[----:B------:R-:W-:Y:S02]  /*4790*/  UIMAD UR8, UR42, UR11, UR6 ;  /* 0x0000000b2a0872a4 */ /* 0x000fe4000f8e0206 */
[----:B------:R-:W-:Y:S04]  /*47a0*/  @!UP0 USEL UR4, UR5, UR4, !UP4 ;  /* 0x0000000405048287 */ /* 0x000fe8000e000000 */
[----:B------:R-:W-:Y:S02]  /*47b0*/  @!UP0 UIMAD UR8, UR7, UR8, UR4 ;  /* 0x00000008070882a4 */ /* 0x000fe4000f8e0204 */
[----:B------:R-:W-:Y:S02]  /*47c0*/  @!UP0 UIADD3 UR9, UPT, UPT, UR10, -UR4, URZ ;  /* 0x800000040a098290 */ /* 0x000fe4000fffe0ff */
[----:B------:R-:W-:Y:S02]  /*47d0*/  UIADD3 UR4, UPT, UPT, -UR5, URZ, URZ ;  /* 0x000000ff05047290 */ /* 0x000fe4000fffe1ff */
[----:B------:R-:W-:Y:S02]  /*47e0*/  UIADD3 UR7, UPT, UPT, -UR6, URZ, URZ ;  /* 0x000000ff06077290 */ /* 0x000fe4000fffe1ff */
[----:B------:R-:W-:Y:S02]  /*47f0*/  @!UP0 UIMAD UR6, UR9, UR42, UR5 ;  /* 0x0000002a090682a4 */ /* 0x000fe4000f8e0205 */
[----:B------:R-:W-:Y:S02]  /*4800*/  UIMAD UR14, UR15, UR4, UR14 ;  /* 0x000000040f0e72a4 */ /* 0x000fe4000f8e020e */
[----:B------:R-:W-:Y:S01]  /*4810*/  UIMAD UR13, UR50, UR7, UR13 ;  /* 0x00000007320d72a4 */ /* 0x000fe2000f8e020d */
[----:B------:R-:W-:Y:S02]  /*4820*/  @!UP0 UMOV UR5, UR8 ;  /* 0x0000000800058c82 */ /* 0x000fe40008000000 */
[----:B------:R-:W-:Y:S02]  /*4830*/  UIMAD UR14, UR5, UR15, UR14 ;  /* 0x0000000f050e72a4 */ /* 0x000fe4000f8e020e */
[----:B------:R-:W-:Y:S11]  /*4840*/  UIMAD UR13, UR6, UR50, UR13 ;  /* 0x00000032060d72a4 */ /* 0x000ff6000f8e020d */
[----:B------:R-:W-:Y:S01]  /*4850*/  @!UPT UIADD3 URZ, UPT, UPT, URZ, URZ, URZ ;  /* 0x000000fffffff290 */ /* 0x000fe2000fffe0ff */
.L_x_76:
[----:B------:R-:W2:Y:S01]  /*4860*/  @!UP2 LDCU.128 UR8, c[0x0][0xb10] ;  /* 0x00016200ff08a7ac */ /* 0x000ea20008000c00 */
[C---:B----4-:R-:W-:Y:S02]  /*4870*/  ISETP.NE.U32.AND P1, PT, R4.reuse, RZ, PT ;  /* 0x000000ff0400720c */ /* 0x050fe40003f25070 */
[----:B------:R-:W-:Y:S02]  /*4880*/  ISETP.NE.U32.AND P0, PT, R4, RZ, PT ;  /* 0x000000ff0400720c */ /* 0x000fe40003f05070 */
[C---:B------:R-:W-:Y:S02]  /*4890*/  ISETP.NE.AND.EX P1, PT, R5.reuse, RZ, PT, P1 ;  /* 0x000000ff0500720c */ /* 0x040fe40003f25310 */
[----:B------:R-:W-:Y:S01]  /*48a0*/  ISETP.NE.AND.EX P0, PT, R5, RZ, PT, P0 ;  /* 0x000000ff0500720c */ /* 0x000fe20003f05300 */
[----:B------:R-:W3:Y:S01]  /*48b0*/  @!UP2 LDCU UR5, c[0x0][0xb0c] ;  /* 0x00016180ff05a7ac */ /* 0x000ee20008000800 */
[----:B------:R-:W-:Y:S01]  /*48c0*/  SHF.L.U32 R9, R15, 0x1f, RZ ;  /* 0x0000001f0f097819 */ /* 0x000fe200000006ff */
[----:B------:R-:W-:Y:S02]  /*48d0*/  USHF.L.U32 UR35, UR16, 0x6, URZ ;  /* 0x0000000610237899 */ /* 0x000fe400080006ff */
[----:B------:R-:W-:Y:S02]  /*48e0*/  USHF.L.U32 UR34, UR20, 0x7, URZ ;  /* 0x0000000714227899 */ /* 0x000fe400080006ff */
[----:B--2---:R-:W-:Y:S07]  /*48f0*/  UIMAD.WIDE.U32 UR6, UR14, UR8, URZ ;  /* 0x000000080e0672a5 */ /* 0x004fee000f8e00ff */
[----:B------:R-:W-:Y:S01]  /*4900*/  @!UP2 UMOV UR4, UR7 ;  /* 0x000000070004ac82 */ /* 0x000fe20008000000 */
[----:B---3--:R-:W-:Y:S02]  /*4910*/  @!UP2 UISETP.NE.AND UP0, UPT, UR5, 0x1, UPT ;  /* 0x000000010500a88c */ /* 0x008fe4000bf05270 */
[----:B------:R-:W-:Y:S02]  /*4920*/  @!UP2 USHF.R.U32.HI UR4, URZ, UR9, UR4 ;  /* 0x00000009ff04a299 */ /* 0x000fe40008011604 */
[----:B------:R-:W-:Y:S02]  /*4930*/  UIMAD.WIDE.U32 UR6, UR13, UR11, URZ ;  /* 0x0000000b0d0672a5 */ /* 0x000fe4000f8e00ff */
[----:B------:R-:W-:Y:S02]  /*4940*/  @!UP2 USEL UR8, UR14, UR4, !UP0 ;  /* 0x000000040e08a287 */ /* 0x000fe4000c000000 */
[----:B------:R-:W-:Y:S03]  /*4950*/  @!UP2 UISETP.NE.AND UP0, UPT, UR10, 0x1, UPT ;  /* 0x000000010a00a88c */ /* 0x000fe6000bf05270 */
[----:B------:R-:W-:Y:S02]  /*4960*/  @!UP2 UMOV UR6, UR7 ;  /* 0x000000070006ac82 */ /* 0x000fe40008000000 */
[----:B------:R-:W2:Y:S02]  /*4970*/  @!UP2 LDCU UR4, c[0x0][0xb20] ;  /* 0x00016400ff04a7ac */ /* 0x000ea40008000800 */
[----:B--2---:R-:W-:Y:S04]  /*4980*/  @!UP2 USHF.R.U32.HI UR6, URZ, UR4, UR6 ;  /* 0x00000004ff06a299 */ /* 0x004fe80008011606 */
[----:B------:R-:W-:Y:S04]  /*4990*/  @!UP2 USEL UR6, UR13, UR6, !UP0 ;  /* 0x000000060d06a287 */ /* 0x000fe8000c000000 */
[----:B------:R-:W-:Y:S02]  /*49a0*/  @!UP2 UIADD3 UR4, UPT, UPT, -UR8, UR6, URZ ;  /* 0x000000060804a290 */ /* 0x000fe4000fffe1ff */
[----:B------:R-:W-:Y:S02]  /*49b0*/  @!UP2 UIADD3 UR6, UPT, UPT, UR8, -UR6, URZ ;  /* 0x800000060806a290 */ /* 0x000fe4000fffe0ff */
[----:B------:R-:W-:Y:S02]  /*49c0*/  @!UP2 UIMAD UR14, UR4, UR5, UR14 ;  /* 0x00000005040ea2a4 */ /* 0x000fe4000f8e020e */
[----:B------:R-:W-:Y:S01]  /*49d0*/  @!UP2 UIMAD UR13, UR6, UR10, UR13 ;  /* 0x0000000a060da2a4 */ /* 0x000fe2000f8e020d */
[----:B------:R-:W-:Y:S11]  /*49e0*/  BRA.U UP3, `(.L_x_77) ;  /* 0x0000000103107547 */ /* 0x000ff6000b800000 */
[----:B------:R-:W-:Y:S04]  /*49f0*/  MOV R6, UR40 ;  /* 0x0000002800067c02 */ /* 0x000fe80008000f00 */
[----:B------:R-:W-:Y:S04]  /*4a00*/  SHF.L.U32 R6, R6, 0x1f, RZ ;  /* 0x0000001f06067819 */ /* 0x000fe800000006ff */
[----:B------:R-:W2:Y:S02]  /*4a10*/  SYNCS.PHASECHK.TRANS64.TRYWAIT P2, [UR21+0x88], R6 ;  /* 0x00008806ff0075a7 */ /* 0x000ea40008041115 */
[----:B--2---:R-:W-:Y:S05]  /*4a20*/  @!P2 BRA `(.L_x_78) ;  /* 0x000000440068a947 */ /* 0x004fea0003800000 */
.L_x_77:
[----:B------:R-:W-:Y:S05]  /*4a30*/  @!P1 BRA `(.L_x_79) ;  /* 0x0000000000309947 */ /* 0x000fea0003800000 */
[----:B------:R-:W-:Y:S01]  /*4a40*/  ISETP.NE.U32.AND P1, PT, R2, RZ, PT ;  /* 0x000000ff0200720c */ /* 0x000fe20003f25070 */
[----:B------:R-:W2:Y:S01]  /*4a50*/  LDCU.64 UR4, c[0x0][0x358] ;  /* 0x00006b00ff0477ac */ /* 0x000ea20008000a00 */
[----:B------:R-:W-:Y:S02]  /*4a60*/  IMAD.MOV.U32 R45, RZ, RZ, 0x1 ;  /* 0x00000001ff2d7424 */ /* 0x000fe400078e00ff */
[----:B------:R-:W-:Y:S11]  /*4a70*/  ISETP.NE.AND.EX P1, PT, R3, RZ, PT, P1 ;  /* 0x000000ff0300720c */ /* 0x000ff60003f25310 */
[----:B------:R-:W-:Y:S02]  /*4a80*/  @!UPT UIADD3 URZ, UPT, UPT, URZ, URZ, URZ ;  /* 0x000000fffffff290 */ /* 0x000fe4000fffe0ff */
[----:B------:R-:W3:Y:S01]  /*4a90*/  @P1 LDC.64 R10, c[0x0][0x888] ;  /* 0x00022200ff0a1b82 */ /* 0x000ee20000000a00 */
[----:B-1----:R-:W-:Y:S04]  /*4aa0*/  @P1 IMAD R0, R4, UR36, RZ ;  /* 0x0000002404001c24 */ /* 0x002fe8000f8e02ff */
[----:B---3--:R-:W-:Y:S04]  /*4ab0*/  @P1 IMAD.WIDE R10, R0, 0x4, R10 ;  /* 0x00000004000a1825 */ /* 0x008fe800078e020a */
[----:B------:R-:W-:Y:S01]  /*4ac0*/  HFMA2 R0, -RZ, RZ, 0, 5.9604644775390625e-08 ;  /* 0x00000001ff007431 */ /* 0x000fe200000001ff */
[----:B--2--5:R2:W5:Y:S04]  /*4ad0*/  @P1 LDG.E R27, desc[UR4][R10.64] ;  /* 0x000000040a1b1981 */ /* 0x024568000c1e1900 */
[----:B------:R-:W-:Y:S01]  /*4ae0*/  @!P1 PRMT R45, R0, 0x7610, R45 ;  /* 0x00007610002d9816 */ /* 0x000fe2000000002d */
[----:B--2---:R-:W3:Y:S06]  /*4af0*/  @!P1 LDC R27, c[0x0][0x880] ;  /* 0x00022000ff1b9b82 */ /* 0x004eec0000000800 */
.L_x_79:
[----:B---3-5:R-:W-:Y:S01]  /*4b00*/  @!P0 FSETP.EQ.AND P1, PT, R27, RZ, PT ;  /* 0x000000ff1b00820b */ /* 0x028fe20003f22000 */
[----:B------:R-:W-:Y:S01]  /*4b10*/  @!UPT UIADD3 URZ, UPT, UPT, URZ, URZ, URZ ;  /* 0x000000fffffff290 */ /* 0x000fe2000fffe0ff */
[----:B------:R-:W-:Y:S11]  /*4b20*/  @!P0 BRA `(.L_x_80) ;  /* 0x0000000000188947 */ /* 0x000ff60003800000 */
[----:B------:R-:W-:Y:S02]  /*4b30*/  LOP3.LUT P0, RZ, R45, 0xff, RZ, 0xc0, !PT ;  /* 0x000000ff2dff7812 */ /* 0x000fe4000780c0ff */
[----:B------:R-:W-:Y:S04]  /*4b40*/  ISETP.NE.U32.AND P1, PT, R2, RZ, PT ;  /* 0x000000ff0200720c */ /* 0x000fe80003f25070 */
[----:B------:R-:W-:Y:S04]  /*4b50*/  ISETP.NE.AND.EX P1, PT, R3, RZ, PT, P1 ;  /* 0x000000ff0300720c */ /* 0x000fe80003f25310 */
[----:B------:R-:W-:Y:S03]  /*4b60*/  PLOP3.LUT P1, PT, P1, PT, PT, 0x8, 0x80 ;  /* 0x000000000080781c */ /* 0x000fe60000f2e170 */
[----:B------:R-:W-:Y:S11]  /*4b70*/  @P0 FSETP.EQ.AND P1, PT, R27, RZ, PT ;  /* 0x000000ff1b00020b */ /* 0x000ff60003f22000 */
[----:B------:R-:W-:Y:S02]  /*4b80*/  @!UPT UIADD3 URZ, UPT, UPT, URZ, URZ, URZ ;  /* 0x000000fffffff290 */ /* 0x000fe4000fffe0ff */
.L_x_80:
[----:B------:R-:W2:Y:S01]  /*4b90*/  SYNCS.PHASECHK.TRANS64.TRYWAIT P2, [UR21+0x60], R9 ;  /* 0x00006009ff0075a7 */ /* 0x000ea20008041115 */
[----:B------:R-:W-:Y:S04]  /*4ba0*/  ELECT P0, URZ, PT ;  /* 0x0000000000ff782f */ /* 0x000fe80003800000 */
[----:B------:R-:W-:Y:S11]  /*4bb0*/  PLOP3.LUT P1, PT, P1, P0, PT, 0xf2, 0x2f ;  /* 0x00000000002f781c */ /* 0x000ff60000f21e72 */
[----:B------:R-:W-:Y:S02]  /*4bc0*/  @!UPT UIADD3 URZ, UPT, UPT, URZ, URZ, URZ ;  /* 0x000000fffffff290 */ /* 0x000fe4000fffe0ff */
[----:B------:R-:W-:Y:S05]  /*4bd0*/  @!P1 IADD3 R8, P0, PT, R16, 0x580, RZ ;  /* 0x0000058010089810 */ /* 0x000fea0007f1e0ff */
[----:B-1----:R-:W-:Y:S01]  /*4be0*/  @!P1 IMAD.X R6, RZ, RZ, R17, P0 ;  /* 0x000000ffff069224 */ /* 0x002fe200000e0611 */
[----:B--2---:R-:W-:Y:S07]  /*4bf0*/  @!P2 BRA `(.L_x_81) ;  /* 0x00000044000ca947 */ /* 0x004fee0003800000 */
.L_x_168:
[----:B------:R-:W-:Y:S01]  /*4c00*/  @!P1 R2UR UR5, R8 ;  /* 0x00000000080592ca */ /* 0x000fe200000e0000 */
[----:B------:R-:W-:Y:S01]  /*4c10*/  VOTEU.ALL UP0, P1 ;  /* 0x0000000000ff7886 */ /* 0x000fe20000800000 */
[----:B------:R-:W-:Y:S01]  /*4c20*/  @!P1 R2UR UR4, R6 ;  /* 0x00000000060492ca */ /* 0x000fe200000e0000 */
[----:B-1----:R-:W-:Y:S01]  /*4c30*/  @!P1 IMAD.MOV.U32 R0, RZ, RZ, 0x1000 ;  /* 0x00001000ff009424 */ /* 0x002fe200078e00ff */
[----:B------:R-:W-:Y:S01]  /*4c40*/  UMOV UR8, 0x0 ;  /* 0x0000000000087882 */ /* 0x000fe20000000000 */
[----:B------:R-:W-:Y:S01]  /*4c50*/  UMOV UR9, 0x10000000 ;  /* 0x1000000000097882 */ /* 0x000fe20000000000 */
[----:B------:R-:W-:Y:S01]  /*4c60*/  @!UP0 UIADD3 UR32, UPT, UPT, UR21, 0x200, URZ ;  /* 0x0000020015208890 */ /* 0x000fe2000fffe0ff */
[----:B------:R-:W-:Y:S01]  /*4c70*/  @!P1 IADD3 R8, P0, PT, R16, 0x580, RZ ;  /* 0x0000058010089810 */ /* 0x000fe20007f1e0ff */
[----:B------:R-:W-:Y:S01]  /*4c80*/  VOTEU.ALL UP0, P1 ;  /* 0x0000000000ff7886 */ /* 0x000fe20000800000 */
[----:B------:R-:W-:Y:S03]  /*4c90*/  UPRMT UR6, UR47, 0x654, UR33 ;  /* 0x000006542f067896 */ /* 0x000fe60008000021 */
[----:B------:R-:W-:Y:S02]  /*4ca0*/  @!P1 IMAD.X R6, RZ, RZ, R17, P0 ;  /* 0x000000ffff069224 */ /* 0x000fe400000e0611 */
[----:B------:R-:W-:Y:S02]  /*4cb0*/  IMAD.U32 R10, RZ, RZ, UR5 ;  /* 0x00000005ff0a7e24 */ /* 0x000fe4000f8e00ff */
[----:B------:R-:W-:Y:S03]  /*4cc0*/  IMAD.U32 R11, RZ, RZ, UR4 ;  /* 0x00000004ff0b7e24 */ /* 0x000fe6000f8e00ff */
[----:B------:R-:W-:Y:S02]  /*4cd0*/  @!P1 R2UR UR4, R10 ;  /* 0x000000000a0492ca */ /* 0x000fe400000e0000 */
[----:B------:R-:W-:Y:S11]  /*4ce0*/  @!P1 R2UR UR5, R11 ;  /* 0x000000000b0592ca */ /* 0x000ff600000e0000 */
[----:B------:R-:W-:Y:S02]  /*4cf0*/  @!UPT UIADD3 URZ, UPT, UPT, URZ, URZ, URZ ;  /* 0x000000fffffff290 */ /* 0x000fe4000fffe0ff */
[----:B------:R1:W-:Y:S01]  /*4d00*/  @!UP0 UTMALDG.3D [UR32], [UR4], desc[UR8] ;  /* 0x00000820040085b4 */ /* 0x0003e20008011000 */
[----:B------:R1:W-:Y:S01]  /*4d10*/  @!P1 SYNCS.ARRIVE.TRANS64.RED.A0TR RZ, [UR21+0x40], R0 ;  /* 0x00004000ffff99a7 */ /* 0x0003e20008300415 */
[----:B------:R-:W-:Y:S01]  /*4d20*/  SYNCS.ARRIVE.TRANS64.RED.A1T0 RZ, [UR6], RZ ;  /* 0x000000ffffff79a7 */ /* 0x000fe20008100406 */
[----:B------:R-:W2:Y:S02]  /*4d30*/  SYNCS.PHASECHK.TRANS64.TRYWAIT P2, [UR21+0x68], R9 ;  /* 0x00006809ff0075a7 */ /* 0x000ea40008041115 */
[----:B-12---:R-:W-:Y:S05]  /*4d40*/  @!P2 BRA `(.L_x_82) ;  /* 0x0000004000d0a947 */ /* 0x006fea0003800000 */
.L_x_170:
        /* <DEDUP_REMOVED lines=8> */
[----:B------:R-:W-:Y:S01]  /*4dd0*/  @!UP0 UIADD3 UR24, UPT, UPT, UR21, 0x1200, URZ ;  /* 0x0000120015188890 */ /* 0x000fe2000fffe0ff */
[----:B------:R-:W-:Y:S01]  /*4de0*/  VOTEU.ALL UP0, P1 ;  /* 0x0000000000ff7886 */ /* 0x000fe20000800000 */
[----:B------:R-:W-:Y:S01]  /*4df0*/  UMOV UR27, UR35 ;  /* 0x00000023001b7c82 */ /* 0x000fe20008000000 */
[----:B------:R-:W-:Y:S02]  /*4e00*/  UMOV UR28, UR36 ;  /* 0x00000024001c7c82 */ /* 0x000fe40008000000 */
[----:B------:R-:W-:Y:S01]  /*4e10*/  IMAD.U32 R10, RZ, RZ, UR5 ;  /* 0x00000005ff0a7e24 */ /* 0x000fe2000f8e00ff */
[----:B------:R-:W-:Y:S01]  /*4e20*/  UPRMT UR6, UR47, 0x654, UR25 ;  /* 0x000006542f067896 */ /* 0x000fe20008000019 */
[----:B------:R-:W-:Y:S02]  /*4e30*/  IMAD.U32 R11, RZ, RZ, UR4 ;  /* 0x00000004ff0b7e24 */ /* 0x000fe4000f8e00ff */
[----:B------:R-:W-:Y:S01]  /*4e40*/  @!P1 IMAD.X R6, RZ, RZ, R17, P0 ;  /* 0x000000ffff069224 */ /* 0x000fe200000e0611 */
        /* <DEDUP_REMOVED lines=8> */
.L_x_172:
[----:B------:R-:W-:Y:S01]  /*4ed0*/  @!P1 R2UR UR5, R8 ;  /* 0x00000000080592ca */ /* 0x000fe200000e0000 */
[----:B------:R-:W-:Y:S01]  /*4ee0*/  VOTEU.ALL UP0, P1 ;  /* 0x0000000000ff7886 */ /* 0x000fe20000800000 */
[----:B------:R-:W-:Y:S01]  /*4ef0*/  @!P1 R2UR UR4, R6 ;  /* 0x00000000060492ca */ /* 0x000fe200000e0000 */
[----:B-1----:R-:W-:Y:S01]  /*4f00*/  @!P1 IMAD.MOV.U32 R0, RZ, RZ, 0x1000 ;  /* 0x00001000ff009424 */ /* 0x002fe200078e00ff */
[----:B------:R-:W-:Y:S01]  /*4f10*/  UMOV UR8, 0x0 ;  /* 0x0000000000087882 */ /* 0x000fe20000000000 */
[----:B------:R-:W-:Y:S01]  /*4f20*/  UMOV UR9, 0x10000000 ;  /* 0x1000000000097882 */ /* 0x000fe20000000000 */
[----:B------:R-:W-:Y:S01]  /*4f30*/  @!UP0 UIADD3 UR18, UPT, UPT, UR34, 0x40, URZ ;  /* 0x0000004022128890 */ /* 0x000fe2000fffe0ff */
[----:B------:R-:W-:Y:S01]  /*4f40*/  VIADD R14, R14, 0x1 ;  /* 0x000000010e0e7836 */ /* 0x000fe20000000000 */
[----:B------:R-:W-:Y:S01]  /*4f50*/  @!UP0 UIADD3 UR16, UPT, UPT, UR21, 0x2200, URZ ;  /* 0x0000220015108890 */ /* 0x000fe2000fffe0ff */
[----:B------:R-:W-:Y:S01]  /*4f60*/  VOTEU.ALL UP0, P1 ;  /* 0x0000000000ff7886 */ /* 0x000fe20000800000 */
[----:B------:R-:W-:Y:S01]  /*4f70*/  UMOV UR19, UR35 ;  /* 0x0000002300137c82 */ /* 0x000fe20008000000 */
[----:B------:R-:W-:Y:S02]  /*4f80*/  UMOV UR20, UR36 ;  /* 0x0000002400147c82 */ /* 0x000fe40008000000 */
[----:B------:R-:W-:Y:S01]  /*4f90*/  IMAD.U32 R10, RZ, RZ, UR5 ;  /* 0x00000005ff0a7e24 */ /* 0x000fe2000f8e00ff */
[----:B------:R-:W-:Y:S01]  /*4fa0*/  UPRMT UR6, UR47, 0x654, UR17 ;  /* 0x000006542f067896 */ /* 0x000fe20008000011 */
        /* <DEDUP_REMOVED lines=9> */
.L_x_174:
[----:B------:R-:W-:Y:S01]  /*5040*/  @!P1 IADD3 R6, P0, PT, R16, 0x580, RZ ;  /* 0x0000058010069810 */ /* 0x000fe20007f1e0ff */
[----:B------:R-:W-:Y:S01]  /*5050*/  VOTEU.ALL UP0, P1 ;  /* 0x0000000000ff7886 */ /* 0x000fe20000800000 */
[----:B------:R-:W-:Y:S01]  /*5060*/  UMOV UR6, 0x0 ;  /* 0x0000000000067882 */ /* 0x000fe20000000000 */
[----:B------:R-:W-:Y:S01]  /*5070*/  UMOV UR7, 0x10000000 ;  /* 0x1000000000077882 */ /* 0x000fe20000000000 */
[----:B------:R-:W-:Y:S01]  /*5080*/  @!P1 R2UR UR5, R6 ;  /* 0x00000000060592ca */ /* 0x000fe200000e0000 */
[----:B-1----:R-:W-:Y:S01]  /*5090*/  @!P1 IMAD.X R0, RZ, RZ, R17, P0 ;  /* 0x000000ffff009224 */ /* 0x002fe200000e0611 */
[----:B------:R-:W-:Y:S01]  /*50a0*/  @!UP0 UIADD3 UR10, UPT, UPT, UR34, 0x60, URZ ;  /* 0x00000060220a8890 */ /* 0x000fe2000fffe0ff */
[----:B------:R-:W-:Y:S01]  /*50b0*/  R2UR UR16, R47 ;  /* 0x000000002f1072ca */ /* 0x000fe200000e0000 */
[----:B------:R-:W-:Y:S01]  /*50c0*/  @!UP0 UIADD3 UR8, UPT, UPT, UR21, 0x3200, URZ ;  /* 0x0000320015088890 */ /* 0x000fe2000fffe0ff */
[----:B------:R-:W-:Y:S01]  /*50d0*/  ISETP.NE.AND P0, PT, R14, 0x2, PT ;  /* 0x000000020e00780c */ /* 0x000fe20003f05270 */
[----:B------:R-:W-:Y:S01]  /*50e0*/  @!UP0 UIADD3 UR9, UPT, UPT, UR21, 0x58, URZ ;  /* 0x0000005815098890 */ /* 0x000fe2000fffe0ff */
[----:B------:R-:W-:Y:S01]  /*50f0*/  @!P1 R2UR UR4, R0 ;  /* 0x00000000000492ca */ /* 0x000fe200000e0000 */
[----:B------:R-:W-:Y:S01]  /*5100*/  VOTEU.ALL UP0, P1 ;  /* 0x0000000000ff7886 */ /* 0x000fe20000800000 */
[----:B------:R-:W-:Y:S01]  /*5110*/  UMOV UR11, UR35 ;  /* 0x00000023000b7c82 */ /* 0x000fe20008000000 */
[----:B------:R-:W-:Y:S01]  /*5120*/  UMOV UR12, UR36 ;  /* 0x00000024000c7c82 */ /* 0x000fe20008000000 */
[----:B------:R-:W-:Y:S01]  /*5130*/  SEL R0, RZ, 0x1, P0 ;  /* 0x00000001ff007807 */ /* 0x000fe20000000000 */
[----:B------:R-:W-:Y:S01]  /*5140*/  UIADD3 UR20, UPT, UPT, UR13, UR63, URZ ;  /* 0x0000003f0d147290 */ /* 0x000fe2000fffe0ff */
[----:B------:R-:W-:Y:S01]  /*5150*/  IMAD.U32 R8, RZ, RZ, UR5 ;  /* 0x00000005ff087e24 */ /* 0x000fe2000f8e00ff */
[----:B------:R-:W-:Y:S01]  /*5160*/  LOP3.LUT R15, R15, 0x1, RZ, 0x3c, !PT ;  /* 0x000000010f0f7812 */ /* 0x000fe200078e3cff */
[----:B------:R-:W-:Y:S01]  /*5170*/  UPLOP3.LUT UP3, UPT, UPT, UPT, UPT, 0x80, 0x8 ;  /* 0x000000000008789c */ /* 0x000fe20003f6f070 */
[----:B------:R-:W-:Y:S01]  /*5180*/  LOP3.LUT R13, R13, R0, RZ, 0x3c, !PT ;  /* 0x000000000d0d7212 */ /* 0x000fe200078e3cff */
[----:B------:R-:W-:Y:S01]  /*5190*/  UIADD3 UR16, UPT, UPT, UR14, UR16, URZ ;  /* 0x000000100e107290 */ /* 0x000fe2000fffe0ff */
[----:B------:R-:W-:Y:S01]  /*51a0*/  SEL R14, R14, RZ, P0 ;  /* 0x000000ff0e0e7207 */ /* 0x000fe20000000000 */
[----:B------:R-:W-:Y:S01]  /*51b0*/  UMOV UR36, UR29 ;  /* 0x0000001d00247c82 */ /* 0x000fe20008000000 */
[----:B------:R-:W-:Y:S01]  /*51c0*/  IMAD.U32 R9, RZ, RZ, UR4 ;  /* 0x00000004ff097e24 */ /* 0x000fe2000f8e00ff */
[----:B------:R-:W-:Y:S04]  /*51d0*/  @!P1 R2UR UR4, R8 ;  /* 0x00000000080492ca */ /* 0x000fe800000e0000 */
[----:B------:R-:W-:Y:S11]  /*51e0*/  @!P1 R2UR UR5, R9 ;  /* 0x00000000090592ca */ /* 0x000ff600000e0000 */
[----:B------:R-:W-:Y:S02]  /*51f0*/  @!UPT UIADD3 URZ, UPT, UPT, URZ, URZ, URZ ;  /* 0x000000fffffff290 */ /* 0x000fe4000fffe0ff */
[----:B------:R2:W-:Y:S01]  /*5200*/  @!UP0 UTMALDG.3D [UR8], [UR4], desc[UR6] ;  /* 0x00000608040085b4 */ /* 0x0005e20008011000 */
[----:B------:R2:W-:Y:S01]  /*5210*/  @!P1 SYNCS.ARRIVE.TRANS64.RED.A0TR RZ, [UR21+0x58], R7 ;  /* 0x00005807ffff99a7 */ /* 0x0005e20008300415 */
[----:B------:R-:W-:Y:S01]  /*5220*/  SYNCS.ARRIVE.TRANS64.RED.A1T0 RZ, [UR37], RZ ;  /* 0x000000ffffff79a7 */ /* 0x000fe20008100425 */
[----:B------:R-:W-:Y:S05]  /*5230*/  BRA.U UP1, `(.L_x_85) ;  /* 0xfffffff101687547 */ /* 0x000fea000b83ffff */
[----:B------:R-:W-:-:S04]  /*5240*/  SHF.L.U32 R2, R15, 0x1f, RZ ;  /* 0x0000001f0f027819 */ /* 0x000fc800000006ff */
[----:B------:R-:W1:Y:S02]  /*5250*/  SYNCS.PHASECHK.TRANS64.TRYWAIT P0, [UR21+0x60], R2 ;  /* 0x00006002ff0075a7 */ /* 0x000e640008001115 */
[----:B-1----:R-:W-:Y:S05]  /*5260*/  @!P0 BRA `(.L_x_86) ;  /* 0x0000003c00d08947 */ /* 0x002fea0003800000 */
.L_x_176:
[----:B------:R-:W3:Y:S02]  /*5270*/  SYNCS.PHASECHK.TRANS64.TRYWAIT P0, [UR21+0x68], R2 ;  /* 0x00006802ff0075a7 */ /* 0x000ee40008001115 */
[----:B---3--:R-:W-:Y:S05]  /*5280*/  @!P0 BRA `(.L_x_87) ;  /* 0x0000003c00e08947 */ /* 0x008fea0003800000 */
.L_x_178:
[----:B------:R-:W3:Y:S02]  /*5290*/  SYNCS.PHASECHK.TRANS64.TRYWAIT P0, [UR21+0x70], R2 ;  /* 0x00007002ff0075a7 */ /* 0x000ee40008001115 */
[----:B---3--:R-:W-:Y:S05]  /*52a0*/  @!P0 BRA `(.L_x_88) ;  /* 0x0000003c00f08947 */ /* 0x008fea0003800000 */
.L_x_180:
[----:B-1----:R-:W-:-:S07]  /*52b0*/  MOV R0, UR21 ;  /* 0x0000001500007c02 */ /* 0x002fce0008000f00 */
.L_x_89:
[----:B-1----:R-:W-:-:S04]  /*52c0*/  SHF.L.U32 R2, R15, 0x1f, RZ ;  /* 0x0000001f0f027819 */ /* 0x002fc800000006ff */
[----:B------:R1:W3:Y:S03]  /*52d0*/  SYNCS.PHASECHK.TRANS64.TRYWAIT P0, [R0+URZ+0x78], R2 ;  /* 0x00007802000075a7 */ /* 0x0002e600080011ff */
[----:B---3--:R-:W-:Y:S05]  /*52e0*/  @!P0 NANOSLEEP.SYNCS 0x989680 ;  /* 0x009896800000895d */ /* 0x008fea0003900000 */
[----:B------:R-:W3:Y:S02]  /*52f0*/  @!P0 SYNCS.PHASECHK.TRANS64 P0, [R0+URZ+0x78], R2 ;  /* 0x00007802000085a7 */ /* 0x000ee400080010ff */
[----:B--23--:R-:W-:Y:S05]  /*5300*/  @P0 EXIT ;  /* 0x000000000000094d */ /* 0x00cfea0003800000 */
[----:B------:R-:W-:Y:S05]  /*5310*/  BRA `(.L_x_89) ;  /* 0xfffffffc00e87947 */ /* 0x000fea000383ffff */
.L_x_74:
[----:B------:R-:W-:-:S06]  /*5320*/  UISETP.GE.AND UP0, UPT, UR17, 0x4, UPT ;  /* 0x000000041100788c */ /* 0x000fcc000bf06270 */
[----:B------:R-:W-:-:S13]  /*5330*/  PLOP3.LUT P0, PT, PT, PT, UP0, 0x80, 0x8 ;  /* 0x000000000008781c */ /* 0x000fda0003f0f008 */
[----:B------:R-:W-:Y:S05]  /*5340*/  @!P0 EXIT ;  /* 0x000000000000894d */ /* 0x000fea0003800000 */
[----:B------:R-:W-:Y:S01]  /*5350*/  BAR.SYNC.DEFER_BLOCKING 0x6, 0xa0 ;  /* 0x0182800000007b1d */ /* 0x000fe20000010000 */
[C---:B------:R-:W-:Y:S01]  /*5360*/  IMAD.SHL.U32 R3, R56.reuse, 0x20, RZ ;  /* 0x0000002038037824 */ /* 0x040fe200078e00ff */
[C---:B------:R-:W-:Y:S01]  /*5370*/  LOP3.LUT P0, RZ, R56.reuse, 0x4, RZ, 0xc0, !PT ;  /* 0x0000000438ff7812 */ /* 0x040fe2000780c0ff */
[C---:B------:R-:W-:Y:S01]  /*5380*/  IMAD.SHL.U32 R2, R56.reuse, 0x10, RZ ;  /* 0x0000001038027824 */ /* 0x040fe200078e00ff */
[----:B------:R-:W-:Y:S01]  /*5390*/  CS2R R52, SRZ ;  /* 0x0000000000347805 */ /* 0x000fe2000001ff00 */
[C---:B------:R-:W-:Y:S01]  /*53a0*/  IMAD.SHL.U32 R44, R56.reuse, 0x4, RZ ;  /* 0x00000004382c7824 */ /* 0x040fe200078e00ff */
[----:B------:R-:W-:Y:S01]  /*53b0*/  UMOV UR44, 0x400 ;  /* 0x00000400002c7882 */ /* 0x000fe20000000000 */
[----:B------:R-:W1:Y:S01]  /*53c0*/  LDCU.64 UR4, c[0x0][0x890] ;  /* 0x00011200ff0477ac */ /* 0x000e620008000a00 */
[----:B------:R-:W2:Y:S01]  /*53d0*/  LDC.64 R42, c[0x0][0x8b0] ;  /* 0x00022c00ff2a7b82 */ /* 0x000ea20000000a00 */
[----:B------:R-:W-:Y:S01]  /*53e0*/  LOP3.LUT R6, R3, 0xc0, RZ, 0xc0, !PT ;  /* 0x000000c003067812 */ /* 0x000fe200078ec0ff */
[----:B------:R-:W-:Y:S01]  /*53f0*/  IMAD.U32 R23, R56, 0x10000, RZ ;  /* 0x0001000038177824 */ /* 0x000fe200078e00ff */
[----:B------:R-:W-:Y:S01]  /*5400*/  ULEA UR44, UR47, UR44, 0x18 ;  /* 0x0000002c2f2c7291 */ /* 0x000fe2000f8ec0ff */
[----:B------:R-:W-:Y:S01]  /*5410*/  LOP3.LUT R2, R2, 0x600, RZ, 0xc0, !PT ;  /* 0x0000060002027812 */ /* 0x000fe200078ec0ff */
[----:B------:R-:W-:Y:S01]  /*5420*/  IMAD.MOV.U32 R55, RZ, RZ, 0x20 ;  /* 0x00000020ff377424 */ /* 0x000fe200078e00ff */
[----:B------:R-:W-:Y:S01]  /*5430*/  LOP3.LUT R44, R6, 0x18, R44, 0xf8, !PT ;  /* 0x00000018062c7812 */ /* 0x000fe200078ef82c */
[----:B------:R-:W-:Y:S01]  /*5440*/  IMAD.MOV.U32 R54, RZ, RZ, 0x1 ;  /* 0x00000001ff367424 */ /* 0x000fe200078e00ff */
[----:B------:R-:W3:Y:S01]  /*5450*/  LDC.64 R40, c[0x0][0x8a8] ;  /* 0x00022a00ff287b82 */ /* 0x000ee20000000a00 */
[----:B------:R-:W-:Y:S01]  /*5460*/  SHF.R.U32.HI R6, RZ, 0x1, R56 ;  /* 0x00000001ff067819 */ /* 0x000fe20000011638 */
[----:B------:R-:W-:Y:S01]  /*5470*/  IMAD.MOV.U32 R22, RZ, RZ, RZ ;  /* 0x000000ffff167224 */ /* 0x000fe200078e00ff */
[--C-:B------:R-:W-:Y:S01]  /*5480*/  LOP3.LUT R2, R2, 0x20, R3.reuse, 0xf8, !PT ;  /* 0x0000002002027812 */ /* 0x100fe200078ef803 */
[----:B------:R-:W-:Y:S01]  /*5490*/  IMAD.MOV.U32 R51, RZ, RZ, RZ ;  /* 0x000000ffff337224 */ /* 0x000fe200078e00ff */
[----:B------:R-:W-:Y:S01]  /*54a0*/  LOP3.LUT R23, R23, 0x600000, RZ, 0xc0, !PT ;  /* 0x0060000017177812 */ /* 0x000fe200078ec0ff */
[----:B------:R-:W4:Y:S01]  /*54b0*/  LDCU UR60, c[0x0][0x370] ;  /* 0x00006e00ff3c77ac */ /* 0x000f220008000800 */
[----:B------:R-:W-:Y:S01]  /*54c0*/  LOP3.LUT R44, R44, 0x8, R6, 0x78, !PT ;  /* 0x000000082c2c7812 */ /* 0x000fe200078e7806 */
[----:B------:R-:W4:Y:S01]  /*54d0*/  LDS R0, [UR44+0x140] ;  /* 0x0001402cff007984 */ /* 0x000f220008000800 */
[----:B-1----:R-:W-:Y:S01]  /*54e0*/  IMAD.U32 R58, RZ, RZ, UR4 ;  /* 0x00000004ff3a7e24 */ /* 0x002fe2000f8e00ff */
[----:B------:R-:W-:Y:S01]  /*54f0*/  UIADD3 UR4, UPT, UPT, UR44, 0x200, URZ ;  /* 0x000002002c047890 */ /* 0x000fe2000fffe0ff */
[----:B------:R-:W-:Y:S01]  /*5500*/  LOP3.LUT R2, R2, 0x100, R3, 0xf8, !PT ;  /* 0x0000010002027812 */ /* 0x000fe200078ef803 */
[----:B------:R-:W-:Y:S01]  /*5510*/  IMAD.U32 R57, RZ, RZ, UR5 ;  /* 0x00000005ff397e24 */ /* 0x000fe2000f8e00ff */
[----:B------:R-:W-:Y:S01]  /*5520*/  LOP3.LUT R56, R56, 0x60, RZ, 0xc0, !PT ;  /* 0x0000006038387812 */ /* 0x000fe200078ec0ff */
[----:B------:R-:W1:Y:S01]  /*5530*/  LDCU UR43, c[0x0][0xb0c] ;  /* 0x00016180ff2b77ac */ /* 0x000e620008000800 */
[----:B------:R-:W-:Y:S01]  /*5540*/  LOP3.LUT R44, R2, R44, RZ, 0xfc, !PT ;  /* 0x0000002c022c7212 */ /* 0x000fe200078efcff */
[----:B------:R-:W-:Y:S01]  /*5550*/  IMAD.U32 R49, RZ, RZ, UR4 ;  /* 0x00000004ff317e24 */ /* 0x000fe2000f8e00ff */
[----:B------:R-:W-:Y:S01]  /*5560*/  SEL R55, R55, 0xffffffe0, !P0 ;  /* 0xffffffe037377807 */ /* 0x000fe20004000000 */
[----:B------:R-:W1:Y:S01]  /*5570*/  LDCU UR39, c[0x0][0xb30] ;  /* 0x00016600ff2777ac */ /* 0x000e620008000800 */
[----:B------:R-:W1:Y:S01]  /*5580*/  LDCU.64 UR54, c[0x0][0x888] ;  /* 0x00011100ff3677ac */ /* 0x000e620008000a00 */
[----:B------:R-:W1:Y:S01]  /*5590*/  LDCU.64 UR40, c[0x0][0xb28] ;  /* 0x00016500ff2877ac */ /* 0x000e620008000a00 */
[----:B------:R-:W1:Y:S01]  /*55a0*/  LDCU.128 UR56, c[0x0][0xb10] ;  /* 0x00016200ff3877ac */ /* 0x000e620008000c00 */
[----:B------:R-:W1:Y:S01]  /*55b0*/  LDCU UR53, c[0x0][0x374] ;  /* 0x00006e80ff3577ac */ /* 0x000e620008000800 */
[----:B------:R-:W-:Y:S01]  /*55c0*/  UMOV UR52, URZ ;  /* 0x000000ff00347c82 */ /* 0x000fe20008000000 */
[----:B------:R-:W-:Y:S01]  /*55d0*/  UMOV UR46, URZ ;  /* 0x000000ff002e7c82 */ /* 0x000fe20008000000 */
[----:B-1234-:R-:W-:-:S07]  /*55e0*/  IMAD.IADD R23, R0, 0x1, R23 ;  /* 0x0000000100177824 */ /* 0x01efce00078e0217 */
.L_x_133:
[C---:B------:R-:W-:Y:S02]  /*55f0*/  LEA R3, R51.reuse, UR44, 0x3 ;  /* 0x0000002c33037c11 */ /* 0x040fe4000f8e18ff */
[----:B------:R-:W-:Y:S02]  /*5600*/  SHF.L.U32 R0, R52, 0x1f, RZ ;  /* 0x0000001f34007819 */ /* 0x000fe400000006ff */
[----:B-1----:R-:W-:Y:S02]  /*5610*/  LEA R4, R51, UR44, 0x4 ;  /* 0x0000002c33047c11 */ /* 0x002fe4000f8e20ff */
[----:B------:R-:W1:Y:S02]  /*5620*/  SYNCS.PHASECHK.TRANS64.TRYWAIT P0, [R3+URZ+0x90], R0 ;  /* 0x00009000030075a7 */ /* 0x000e6400080011ff */
[----:B-12---:R-:W-:Y:S05]  /*5630*/  @!P0 BRA `(.L_x_90) ;  /* 0x0000003c00248947 */ /* 0x006fea0003800000 */
.L_x_181:
        /* <DEDUP_REMOVED lines=8> */
[----:B--2---:R-:W-:Y:S11]  /*56c0*/  LOP3.LUT P0, RZ, R6, 0x1, RZ, 0xc0, !PT ;  /* 0x0000000106ff7812 */ /* 0x004ff6000780c0ff */
[----:B------:R-:W-:Y:S02]  /*56d0*/  @!UPT UIADD3 URZ, UPT, UPT, URZ, URZ, URZ ;  /* 0x000000fffffff290 */ /* 0x000fe4000fffe0ff */
[----:B---3--:R-:W-:Y:S01]  /*56e0*/  VOTEU.ANY UP1, P0 ;  /* 0x0000000000ff7886 */ /* 0x008fe20000020100 */
[----:B------:R-:W-:Y:S01]  /*56f0*/  PLOP3.LUT P0, PT, PT, PT, UP1, 0x80, 0x8 ;  /* 0x000000000008781c */ /* 0x000fe20003f0f018 */
[----:B------:R-:W-:Y:S11]  /*5700*/  UP2UR UR62, UPR, URZ, 0x2 ;  /* 0x00000002ff3e7883 */ /* 0x000ff60008000000 */
[----:B------:R-:W-:Y:S01]  /*5710*/  @!UPT UIADD3 URZ, UPT, UPT, URZ, URZ, URZ ;  /* 0x000000fffffff290 */ /* 0x000fe2000fffe0ff */
[----:B-1----:R-:W-:Y:S02]  /*5720*/  @P0 SHF.R.U32.HI R0, RZ, 0x10, R5 ;  /* 0x00000010ff000819 */ /* 0x002fe40000011605 */
        /* <DEDUP_REMOVED lines=12> */
[----:B------:R-:W2:Y:S01]  /*57f0*/  LDCU UR12, c[0x0][0xb20] ;  /* 0x00016400ff0c77ac */ /* 0x000ea20008000800 */
[----:B------:R-:W-:Y:S02]  /*5800*/  UIMAD.WIDE.U32 UR4, UR53, UR59, URZ ;  /* 0x0000003b350472a5 */ /* 0x000fe4000f8e00ff */
[----:B------:R-:W-:Y:S02]  /*5810*/  UIMAD.WIDE.U32 UR6, UR60, UR56, URZ ;  /* 0x000000383c0672a5 */ /* 0x000fe4000f8e00ff */
[----:B------:R-:W-:Y:S02]  /*5820*/  UISETP.NE.AND UP0, UPT, UR58, 0x1, UPT ;  /* 0x000000013a00788c */ /* 0x000fe4000bf05270 */
[----:B------:R-:W-:Y:S02]  /*5830*/  UIMAD.WIDE.U32 UR8, UR37, UR59, URZ ;  /* 0x0000003b250872a5 */ /* 0x000fe4000f8e00ff */
[----:B------:R-:W-:Y:S02]  /*5840*/  UIMAD.WIDE.U32 UR10, UR38, UR56, URZ ;  /* 0x00000038260a72a5 */ /* 0x000fe4000f8e00ff */
[----:B------:R-:W-:Y:S02]  /*5850*/  UISETP.NE.AND UP1, UPT, UR43, 0x1, UPT ;  /* 0x000000012b00788c */ /* 0x000fe4000bf25270 */
[----:B------:R-:W-:Y:S01]  /*5860*/  UISETP.NE.AND UP2, UPT, UR42, 0x1, UPT ;  /* 0x000000012a00788c */ /* 0x000fe2000bf45270 */
[----:B------:R-:W-:Y:S02]  /*5870*/  UMOV UR4, UR5 ;  /* 0x0000000500047c82 */ /* 0x000fe40008000000 */
[----:B--2---:R-:W-:Y:S03]  /*5880*/  USHF.R.U32.HI UR5, URZ, UR12, UR4 ;  /* 0x0000000cff057299 */ /* 0x004fe60008011604 */
[----:B------:R-:W-:Y:S02]  /*5890*/  UMOV UR4, UR7 ;  /* 0x0000000700047c82 */ /* 0x000fe40008000000 */
[----:B------:R-:W-:Y:S02]  /*58a0*/  USHF.R.U32.HI UR7, URZ, UR57, UR4 ;  /* 0x00000039ff077299 */ /* 0x000fe40008011604 */
[----:B------:R-:W-:Y:S02]  /*58b0*/  USEL UR4, UR53, UR5, !UP0 ;  /* 0x0000000535047287 */ /* 0x000fe4000c000000 */
[----:B------:R-:W-:Y:S01]  /*58c0*/  USEL UR7, UR60, UR7, !UP1 ;  /* 0x000000073c077287 */ /* 0x000fe2000c800000 */
[----:B------:R-:W-:Y:S01]  /*58d0*/  UMOV UR5, UR9 ;  /* 0x0000000900057c82 */ /* 0x000fe20008000000 */
[----:B------:R-:W-:Y:S02]  /*58e0*/  UIMAD.WIDE.U32 UR8, UR4, UR40, URZ ;  /* 0x00000028040872a5 */ /* 0x000fe4000f8e00ff */
[----:B------:R-:W-:Y:S03]  /*58f0*/  USHF.R.U32.HI UR6, URZ, UR12, UR5 ;  /* 0x0000000cff067299 */ /* 0x000fe60008011605 */
[----:B------:R-:W-:Y:S01]  /*5900*/  UMOV UR5, UR11 ;  /* 0x0000000b00057c82 */ /* 0x000fe20008000000 */
[----:B------:R-:W-:Y:S02]  /*5910*/  UIMAD.WIDE.U32 UR10, UR7, UR40, URZ ;  /* 0x00000028070a72a5 */ /* 0x000fe4000f8e00ff */
[----:B------:R-:W-:Y:S02]  /*5920*/  USHF.R.U32.HI UR12, URZ, UR57, UR5 ;  /* 0x00000039ff0c7299 */ /* 0x000fe40008011605 */
[----:B------:R-:W-:Y:S01]  /*5930*/  USEL UR6, UR37, UR6, !UP0 ;  /* 0x0000000625067287 */ /* 0x000fe2000c000000 */
[----:B------:R-:W-:Y:S02]  /*5940*/  UMOV UR5, UR9 ;  /* 0x0000000900057c82 */ /* 0x000fe40008000000 */
[----:B------:R-:W-:Y:S01]  /*5950*/  UMOV UR10, UR11 ;  /* 0x0000000b000a7c82 */ /* 0x000fe20008000000 */
[----:B------:R-:W-:Y:S02]  /*5960*/  @UP2 USHF.R.U32.HI UR4, URZ, UR41, UR5 ;  /* 0x00000029ff042299 */ /* 0x000fe40008011605 */
[----:B------:R-:W-:Y:S02]  /*5970*/  @UP2 USHF.R.U32.HI UR7, URZ, UR41, UR10 ;  /* 0x00000029ff072299 */ /* 0x000fe4000801160a */
[----:B------:R-:W-:Y:S02]  /*5980*/  UIMAD UR4, UR42, UR4, URZ ;  /* 0x000000042a0472a4 */ /* 0x000fe4000f8e02ff */
        /* <DEDUP_REMOVED lines=8> */
[----:B------:R-:W-:Y:S02]  /*5a10*/  USEL UR11, UR6, UR4, !UP2 ;  /* 0x00000004060b7287 */ /* 0x000fe4000d000000 */
[----:B------:R-:W-:Y:S02]  /*5a20*/  UIADD3 UR8, UPT, UPT, -UR5, URZ, URZ ;  /* 0x000000ff05087290 */ /* 0x000fe4000fffe1ff */
[----:B------:R-:W-:Y:S01]  /*5a30*/  UIADD3 UR10, UPT, UPT, -UR11, URZ, URZ ;  /* 0x000000ff0b0a7290 */ /* 0x000fe2000fffe1ff */
[----:B------:R-:W-:Y:S01]  /*5a40*/  @!UP0 UMOV UR4, UR9 ;  /* 0x0000000900048c82 */ /* 0x000fe20008000000 */
[----:B------:R-:W-:Y:S02]  /*5a50*/  UIADD3 UR9, UPT, UPT, -UR6, URZ, URZ ;  /* 0x000000ff06097290 */ /* 0x000fe4000fffe1ff */
[----:B------:R-:W-:Y:S02]  /*5a60*/  @!UP0 USHF.R.U32.HI UR4, URZ, UR41, UR4 ;  /* 0x00000029ff048299 */ /* 0x000fe40008011604 */
[----:B------:R-:W-:Y:S02]  /*5a70*/  UIMAD UR10, UR42, UR10, UR6 ;  /* 0x0000000a2a0a72a4 */ /* 0x000fe4000f8e0206 */
[----:B------:R-:W-:Y:S04]  /*5a80*/  @!UP0 USEL UR4, UR5, UR4, !UP2 ;  /* 0x0000000405048287 */ /* 0x000fe8000d000000 */
[----:B------:R-:W-:Y:S02]  /*5a90*/  @!UP0 UIMAD UR10, UR7, UR10, UR4 ;  /* 0x0000000a070a82a4 */ /* 0x000fe4000f8e0204 */
[----:B------:R-:W-:Y:S02]  /*5aa0*/  @!UP0 UIADD3 UR11, UPT, UPT, UR11, -UR4, URZ ;  /* 0x800000040b0b8290 */ /* 0x000fe4000fffe0ff */
[----:B------:R-:W-:Y:S02]  /*5ab0*/  UIMAD UR7, UR43, UR8, UR38 ;  /* 0x000000082b0772a4 */ /* 0x000fe4000f8e0226 */
[----:B------:R-:W-:Y:S02]  /*5ac0*/  @!UP0 UIMAD UR6, UR11, UR42, UR5 ;  /* 0x0000002a0b0682a4 */ /* 0x000fe4000f8e0205 */
[----:B------:R-:W-:Y:S01]  /*5ad0*/  UIMAD UR4, UR58, UR9, UR37 ;  /* 0x000000093a0472a4 */ /* 0x000fe2000f8e0225 */
[----:B------:R-:W-:Y:S02]  /*5ae0*/  @!UP0 UMOV UR5, UR10 ;  /* 0x0000000a00058c82 */ /* 0x000fe40008000000 */
[----:B------:R-:W-:Y:S02]  /*5af0*/  UIMAD UR38, UR5, UR43, UR7 ;  /* 0x0000002b052672a4 */ /* 0x000fe4000f8e0207 */
[----:B------:R-:W-:Y:S11]  /*5b00*/  UIMAD UR37, UR6, UR58, UR4 ;  /* 0x0000003a062572a4 */ /* 0x000ff6000f8e0204 */
[----:B------:R-:W-:Y:S01]  /*5b10*/  @!UPT UIADD3 URZ, UPT, UPT, URZ, URZ, URZ ;  /* 0x000000fffffff290 */ /* 0x000fe2000fffe0ff */
.L_x_91:
[----:B------:R-:W-:Y:S01]  /*5b20*/  UISETP.NE.AND UP0, UPT, UR39, 0x1, UPT ;  /* 0x000000012700788c */ /* 0x000fe2000bf05270 */
[----:B------:R-:W-:Y:S01]  /*5b30*/  LOP3.LUT P0, RZ, R49, 0x1b0, RZ, 0xc0, !PT ;  /* 0x000001b031ff7812 */ /* 0x000fe2000780c0ff */
[----:B------:R-:W-:Y:S01]  /*5b40*/  USHF.L.U32 UR50, UR16, 0x6, URZ ;  /* 0x0000000610327899 */ /* 0x000fe200080006ff */
[----:B------:R-:W-:Y:S01]  /*5b50*/  BSSY.RECONVERGENT B6, `(.L_x_92) ;  /* 0x0000034000067945 */ /* 0x000fe20003800200 */
[----:B------:R-:W-:Y:S01]  /*5b60*/  USHF.L.U32 UR49, UR20, 0x7, URZ ;  /* 0x0000000714317899 */ /* 0x000fe200080006ff */
[----:B------:R-:W-:Y:S06]  /*5b70*/  IADD3 R51, PT, PT, R51, 0x1, RZ ;  /* 0x0000000133337810 */ /* 0x000fec0007ffe0ff */
[----:B------:R-:W2:Y:S01]  /*5b80*/  @!UP0 LDCU.128 UR12, c[0x0][0xb10] ;  /* 0x00016200ff0c87ac */ /* 0x000ea20008000c00 */
[----:B------:R-:W3:Y:S01]  /*5b90*/  @!UP0 LDCU UR5, c[0x0][0xb0c] ;  /* 0x00016180ff0587ac */ /* 0x000ee20008000800 */
[----:B------:R-:W4:Y:S01]  /*5ba0*/  @!UP0 LDCU UR10, c[0x0][0xb20] ;  /* 0x00016400ff0a87ac */ /* 0x000f220008000800 */
[----:B--2---:R-:W-:Y:S02]  /*5bb0*/  UIMAD.WIDE.U32 UR8, UR38, UR12, URZ ;  /* 0x0000000c260872a5 */ /* 0x004fe4000f8e00ff */
[----:B------:R-:W-:Y:S02]  /*5bc0*/  UIMAD.WIDE.U32 UR6, UR37, UR15, URZ ;  /* 0x0000000f250672a5 */ /* 0x000fe4000f8e00ff */
[----:B------:R-:W-:Y:S03]  /*5bd0*/  @!UP0 UISETP.NE.AND UP1, UPT, UR14, 0x1, UPT ;  /* 0x000000010e00888c */ /* 0x000fe6000bf25270 */
[----:B------:R-:W-:Y:S01]  /*5be0*/  @!UP0 UMOV UR4, UR9 ;  /* 0x0000000900048c82 */ /* 0x000fe20008000000 */
[----:B---3--:R-:W-:Y:S02]  /*5bf0*/  @!UP0 UISETP.NE.AND UP2, UPT, UR5, 0x1, UPT ;  /* 0x000000010500888c */ /* 0x008fe4000bf45270 */
[----:B------:R-:W-:Y:S01]  /*5c00*/  @!UP0 USHF.R.U32.HI UR4, URZ, UR13, UR4 ;  /* 0x0000000dff048299 */ /* 0x000fe20008011604 */
[----:B------:R-:W-:Y:S02]  /*5c10*/  @!UP0 UMOV UR6, UR7 ;  /* 0x0000000700068c82 */ /* 0x000fe40008000000 */
[----:B----4-:R-:W-:Y:S02]  /*5c20*/  @!UP0 USHF.R.U32.HI UR6, URZ, UR10, UR6 ;  /* 0x0000000aff068299 */ /* 0x010fe40008011606 */
[----:B------:R-:W-:Y:S02]  /*5c30*/  @!UP0 USEL UR7, UR38, UR4, !UP2 ;  /* 0x0000000426078287 */ /* 0x000fe4000d000000 */
[----:B------:R-:W-:Y:S04]  /*5c40*/  @!UP0 USEL UR6, UR37, UR6, !UP1 ;  /* 0x0000000625068287 */ /* 0x000fe8000c800000 */
[----:B------:R-:W-:Y:S02]  /*5c50*/  @!UP0 UIADD3 UR4, UPT, UPT, -UR7, UR6, URZ ;  /* 0x0000000607048290 */ /* 0x000fe4000fffe1ff */
[----:B------:R-:W-:Y:S02]  /*5c60*/  @!UP0 UIADD3 UR6, UPT, UPT, UR7, -UR6, URZ ;  /* 0x8000000607068290 */ /* 0x000fe4000fffe0ff */
[----:B------:R-:W-:Y:S02]  /*5c70*/  @!UP0 UIMAD UR38, UR4, UR5, UR38 ;  /* 0x00000005042682a4 */ /* 0x000fe4000f8e0226 */
[----:B------:R-:W-:Y:S01]  /*5c80*/  @!UP0 UIMAD UR37, UR6, UR14, UR37 ;  /* 0x0000000e062582a4 */ /* 0x000fe2000f8e0225 */
[----:B------:R-:W-:Y:S11]  /*5c90*/  @!P0 BRA `(.L_x_93) ;  /* 0x00000000007c8947 */ /* 0x000ff60003800000 */
[----:B------:R-:W2:Y:S01]  /*5ca0*/  LDCU.64 UR8, c[0x4][0x80] ;  /* 0x01001000ff0877ac */ /* 0x000ea20008000a00 */
[----:B------:R-:W-:Y:S01]  /*5cb0*/  MOV R2, 0x0 ;  /* 0x0000000000027802 */ /* 0x000fe20000000f00 */
[----:B------:R-:W-:Y:S02]  /*5cc0*/  HFMA2 R12, -RZ, RZ, 0, 5.9604644775390625e-08 ;  /* 0x00000001ff0c7431 */ /* 0x000fe400000001ff */
[----:B------:R-:W-:Y:S01]  /*5cd0*/  IMAD.MOV.U32 R8, RZ, RZ, 0x70 ;  /* 0x00000070ff087424 */ /* 0x000fe200078e00ff */
[----:B------:R3:W4:Y:S01]  /*5ce0*/  LDC.64 R14, c[0x4][R2] ;  /* 0x01000000020e7b82 */ /* 0x0007220000000a00 */
[----:B------:R-:W1:Y:S01]  /*5cf0*/  LDCU.64 UR6, c[0x4][0x88] ;  /* 0x01001100ff0677ac */ /* 0x000e620008000a00 */
[----:B------:R-:W-:Y:S01]  /*5d00*/  IMAD.MOV.U32 R13, RZ, RZ, RZ ;  /* 0x000000ffff0d7224 */ /* 0x000fe200078e00ff */
[----:B------:R-:W1:Y:S01]  /*5d10*/  LDCU.64 UR4, c[0x4][0x8] ;  /* 0x01000100ff0477ac */ /* 0x000e620008000a00 */
[----:B--2---:R-:W-:Y:S01]  /*5d20*/  MOV R5, UR9 ;  /* 0x0000000900057c02 */ /* 0x004fe20008000f00 */
[----:B------:R-:W-:Y:S01]  /*5d30*/  IMAD.U32 R4, RZ, RZ, UR8 ;  /* 0x00000008ff047e24 */ /* 0x000fe2000f8e00ff */
[----:B-1----:R-:W-:Y:S01]  /*5d40*/  MOV R7, UR7 ;  /* 0x0000000700077c02 */ /* 0x002fe20008000f00 */
[----:B------:R-:W-:Y:S01]  /*5d50*/  IMAD.U32 R6, RZ, RZ, UR6 ;  /* 0x00000006ff067e24 */ /* 0x000fe2000f8e00ff */
[----:B------:R-:W-:Y:S01]  /*5d60*/  MOV R11, UR5 ;  /* 0x00000005000b7c02 */ /* 0x000fe20008000f00 */
[----:B------:R-:W-:Y:S02]  /*5d70*/  IMAD.U32 R10, RZ, RZ, UR4 ;  /* 0x00000004ff0a7e24 */ /* 0x000fe4000f8e00ff */
[----:B------:R-:W-:Y:S07]  /*5d80*/  LEPC R20, `(.L_x_94) ;  /* 0x000000001014794e */ /* 0x000fee0000000000 */
[----:B---345:R-:W-:Y:S05]  /*5d90*/  CALL.ABS.NOINC R14 ;  /* 0x000000000e007343 */ /* 0x038fea0003c00000 */
.L_x_94:
[----:B------:R-:W1:Y:S01]  /*5da0*/  LDCU.64 UR8, c[0x4][0x80] ;  /* 0x01001000ff0877ac */ /* 0x000e620008000a00 */
[----:B------:R-:W2:Y:S01]  /*5db0*/  LDC.64 R2, c[0x4][R2] ;  /* 0x0100000002027b82 */ /* 0x000ea20000000a00 */
[----:B------:R-:W-:Y:S02]  /*5dc0*/  HFMA2 R12, -RZ, RZ, 0, 5.9604644775390625e-08 ;  /* 0x00000001ff0c7431 */ /* 0x000fe400000001ff */
[----:B------:R-:W-:Y:S02]  /*5dd0*/  IMAD.MOV.U32 R8, RZ, RZ, 0x70 ;  /* 0x00000070ff087424 */ /* 0x000fe400078e00ff */
[----:B------:R-:W-:Y:S01]  /*5de0*/  IMAD.MOV.U32 R13, RZ, RZ, RZ ;  /* 0x000000ffff0d7224 */ /* 0x000fe200078e00ff */
[----:B------:R-:W3:Y:S01]  /*5df0*/  LDCU.64 UR6, c[0x4][0x88] ;  /* 0x01001100ff0677ac */ /* 0x000ee20008000a00 */
[----:B------:R-:W4:Y:S01]  /*5e00*/  LDCU.64 UR4, c[0x4][0x8] ;  /* 0x01000100ff0477ac */ /* 0x000f220008000a00 */
[----:B-1----:R-:W-:Y:S02]  /*5e10*/  MOV R4, UR8 ;  /* 0x0000000800047c02 */ /* 0x002fe40008000f00 */
[----:B------:R-:W-:Y:S02]  /*5e20*/  MOV R5, UR9 ;  /* 0x0000000900057c02 */ /* 0x000fe40008000f00 */
[----:B---3--:R-:W-:Y:S01]  /*5e30*/  MOV R7, UR7 ;  /* 0x0000000700077c02 */ /* 0x008fe20008000f00 */
[----:B------:R-:W-:Y:S01]  /*5e40*/  IMAD.U32 R6, RZ, RZ, UR6 ;  /* 0x00000006ff067e24 */ /* 0x000fe2000f8e00ff */
[----:B----4-:R-:W-:Y:S01]  /*5e50*/  MOV R11, UR5 ;  /* 0x00000005000b7c02 */ /* 0x010fe20008000f00 */
[----:B------:R-:W-:Y:S02]  /*5e60*/  IMAD.U32 R10, RZ, RZ, UR4 ;  /* 0x00000004ff0a7e24 */ /* 0x000fe4000f8e00ff */
[----:B------:R-:W-:Y:S07]  /*5e70*/  LEPC R20, `(.L_x_93) ;  /* 0x000000001014794e */ /* 0x000fee0000000000 */
[----:B--2---:R-:W-:Y:S05]  /*5e80*/  CALL.ABS.NOINC R2 ;  /* 0x0000000002007343 */ /* 0x004fea0003c00000 */
.L_x_93:
[----:B------:R-:W-:Y:S05]  /*5e90*/  BSYNC.RECONVERGENT B6 ;  /* 0x0000000000067941 */ /* 0x000fea0003800200 */
.L_x_92:
[----:B------:R-:W-:Y:S02]  /*5ea0*/  R2UR UR6, R48 ;  /* 0x00000000300672ca */ /* 0x000fe400000e0000 */
[----:B------:R-:W-:Y:S02]  /*5eb0*/  R2UR UR5, R58 ;  /* 0x000000003a0572ca */ /* 0x000fe400000e0000 */
[----:B------:R-:W-:Y:S02]  /*5ec0*/  R2UR UR4, R57 ;  /* 0x00000000390472ca */ /* 0x000fe400000e0000 */
[----:B------:R-:W-:Y:S02]  /*5ed0*/  ISETP.NE.U32.AND P4, PT, R42, RZ, PT ;  /* 0x000000ff2a00720c */ /* 0x000fe40003f85070 */
[----:B------:R-:W-:Y:S02]  /*5ee0*/  ISETP.NE.U32.AND P2, PT, RZ, UR54, PT ;  /* 0x00000036ff007c0c */ /* 0x000fe4000bf45070 */
[----:B------:R-:W-:Y:S02]  /*5ef0*/  ISETP.NE.AND.EX P4, PT, R43, RZ, PT, P4 ;  /* 0x000000ff2b00720c */ /* 0x000fe40003f85340 */
[----:B------:R-:W-:Y:S01]  /*5f00*/  ISETP.NE.AND.EX P2, PT, RZ, UR55, PT, P2 ;  /* 0x00000037ff007c0c */ /* 0x000fe2000bf45320 */
[----:B------:R-:W-:Y:S02]  /*5f10*/  UISETP.NE.AND UP2, UPT, UR6, URZ, UPT ;  /* 0x000000ff0600728c */ /* 0x000fe4000bf45270 */
[----:B------:R-:W-:Y:S04]  /*5f20*/  UISETP.NE.U32.AND UP0, UPT, UR5, URZ, UPT ;  /* 0x000000ff0500728c */ /* 0x000fe8000bf05070 */
[----:B------:R-:W-:Y:S01]  /*5f30*/  UISETP.NE.AND.EX UP1, UPT, UR4, URZ, UPT, UP0 ;  /* 0x000000ff0400728c */ /* 0x000fe2000bf25300 */
[----:B------:R-:W-:Y:S01]  /*5f40*/  PLOP3.LUT P1, PT, PT, PT, UP2, 0x80, 0x8 ;  /* 0x000000000008781c */ /* 0x000fe20003f2f028 */
[----:B------:R-:W-:Y:S03]  /*5f50*/  UPLOP3.LUT UP0, UPT, UPT, UPT, UPT, 0x40, 0x4 ;  /* 0x000000000004789c */ /* 0x000fe60003f0e870 */
[----:B------:R-:W-:Y:S06]  /*5f60*/  @UP2 UPLOP3.LUT UP0, UPT, UPT, UPT, UP1, 0x80, 0x8 ;  /* 0x000000000008289c */ /* 0x000fec0003f0f010 */
[----:B------:R-:W-:Y:S01]  /*5f70*/  PLOP3.LUT P0, PT, PT, PT, UP0, 0x80, 0x8 ;  /* 0x000000000008781c */ /* 0x000fe20003f0f008 */
[----:B------:R-:W-:Y:S01]  /*5f80*/  @!UPT UIADD3 URZ, UPT, UPT, URZ, URZ, URZ ;  /* 0x000000fffffff290 */ /* 0x000fe2000fffe0ff */
[----:B------:R-:W-:Y:S11]  /*5f90*/  BRA.U !UP1, `(.L_x_95) ;  /* 0x0000000109407547 */ /* 0x000ff6000b800000 */
[----:B------:R-:W-:Y:S01]  /*5fa0*/  UISETP.NE.U32.AND UP0, UPT, UR54, URZ, UPT ;  /* 0x000000ff3600728c */ /* 0x000fe2000bf05070 */
[----:B------:R-:W-:Y:S01]  /*5fb0*/  R2UR UR6, R58 ;  /* 0x000000003a0672ca */ /* 0x000fe200000e0000 */
[----:B------:R-:W2:Y:S01]  /*5fc0*/  LDCU.64 UR8, c[0x0][0x358] ;  /* 0x00006b00ff0877ac */ /* 0x000ea20008000a00 */
[----:B------:R-:W-:Y:S02]  /*5fd0*/  HFMA2 R45, -RZ, RZ, 0, 5.9604644775390625e-08 ;  /* 0x00000001ff2d7431 */ /* 0x000fe400000001ff */
[----:B-1----:R-:W-:Y:S01]  /*5fe0*/  IMAD.MOV.U32 R0, RZ, RZ, 0x1 ;  /* 0x00000001ff007424 */ /* 0x002fe200078e00ff */
[----:B------:R-:W-:Y:S06]  /*5ff0*/  UISETP.NE.AND.EX UP0, UPT, UR55, URZ, UPT, UP0 ;  /* 0x000000ff3700728c */ /* 0x000fec000bf05300 */
[----:B------:R-:W-:Y:S05]  /*6000*/  PLOP3.LUT P3, PT, PT, PT, UP0, 0x80, 0x8 ;  /* 0x000000000008781c */ /* 0x000fea0003f6f008 */
[----:B------:R-:W1:Y:S01]  /*6010*/  @UP0 LDCU.64 UR4, c[0x0][0x888] ;  /* 0x00011100ff0407ac */ /* 0x000e620008000a00 */
[----:B------:R-:W-:Y:S07]  /*6020*/  @UP0 UIMAD UR6, UR36, UR6, URZ ;  /* 0x00000006240602a4 */ /* 0x000fee000f8e02ff */
[----:B------:R-:W-:Y:S01]  /*6030*/  @!P3 PRMT R45, R0, 0x7610, R45 ;  /* 0x00007610002db816 */ /* 0x000fe2000000002d */
[----:B-1----:R-:W-:Y:S06]  /*6040*/  @UP0 UIMAD.WIDE UR4, UR6, 0x4, UR4 ;  /* 0x00000004060408a5 */ /* 0x002fec000f8e0204 */
[----:B------:R-:W-:Y:S02]  /*6050*/  IMAD.U32 R2, RZ, RZ, UR4 ;  /* 0x00000004ff027e24 */ /* 0x000fe4000f8e00ff */
[----:B------:R-:W-:Y:S03]  /*6060*/  IMAD.U32 R3, RZ, RZ, UR5 ;  /* 0x00000005ff037e24 */ /* 0x000fe6000f8e00ff */
[----:B------:R-:W1:Y:S02]  /*6070*/  @!UP0 LDCU UR4, c[0x0][0x880] ;  /* 0x00011000ff0487ac */ /* 0x000e640008000800 */
[----:B--2--5:R2:W5:Y:S02]  /*6080*/  @P3 LDG.E R27, desc[UR8][R2.64] ;  /* 0x00000008021b3981 */ /* 0x024564000c1e1900 */
[----:B-12---:R-:W-:Y:S02]  /*6090*/  @!P3 MOV R27, UR4 ;  /* 0x00000004001bbc02 */ /* 0x006fe40008000f00 */
.L_x_95:
[----:B------:R-:W-:Y:S05]  /*60a0*/  @!P4 BRA `(.L_x_96) ;  /* 0x000000000024c947 */ /* 0x000fea0003800000 */
[----:B------:R-:W-:Y:S01]  /*60b0*/  ISETP.NE.U32.AND P3, PT, R40, RZ, PT ;  /* 0x000000ff2800720c */ /* 0x000fe20003f65070 */
[----:B------:R-:W2:Y:S03]  /*60c0*/  LDCU.64 UR4, c[0x0][0x358] ;  /* 0x00006b00ff0477ac */ /* 0x000ea60008000a00 */
[----:B------:R-:W-:Y:S11]  /*60d0*/  ISETP.NE.AND.EX P3, PT, R41, RZ, PT, P3 ;  /* 0x000000ff2900720c */ /* 0x000ff60003f65330 */
[----:B------:R-:W-:Y:S02]  /*60e0*/  @!UPT UIADD3 URZ, UPT, UPT, URZ, URZ, URZ ;  /* 0x000000fffffff290 */ /* 0x000fe4000fffe0ff */
[----:B------:R-:W3:Y:S01]  /*60f0*/  @P3 LDC.64 R2, c[0x0][0x8a8] ;  /* 0x00022a00ff023b82 */ /* 0x000ee20000000a00 */
[----:B-1----:R-:W-:Y:S04]  /*6100*/  @P3 IMAD R0, R42, UR36, RZ ;  /* 0x000000242a003c24 */ /* 0x002fe8000f8e02ff */
[----:B---3--:R-:W-:Y:S05]  /*6110*/  @P3 IMAD.WIDE R2, R0, 0x4, R2 ;  /* 0x0000000400023825 */ /* 0x008fea00078e0202 */
[----:B--2--5:R2:W5:Y:S02]  /*6120*/  @P3 LDG.E R24, desc[UR4][R2.64] ;  /* 0x0000000402183981 */ /* 0x024564000c1e1900 */
[----:B--2---:R-:W3:Y:S02]  /*6130*/  @!P3 LDC R24, c[0x0][0x8a0] ;  /* 0x00022800ff18bb82 */ /* 0x004ee40000000800 */
.L_x_96:
[----:B-----5:R-:W-:Y:S01]  /*6140*/  FSETP.NEU.AND P3, PT, R27, RZ, PT ;  /* 0x000000ff1b00720b */ /* 0x020fe20003f6d000 */
[----:B------:R-:W-:Y:S01]  /*6150*/  IMAD.SHL.U32 R63, R44, 0x2, RZ ;  /* 0x000000022c3f7824 */ /* 0x000fe200078e00ff */
[----:B------:R-:W-:Y:S01]  /*6160*/  SEL R4, RZ, 0xffffffff, P2 ;  /* 0xffffffffff047807 */ /* 0x000fe20001000000 */
[----:B------:R-:W-:Y:S01]  /*6170*/  BSSY B1, `(.L_x_97) ;  /* 0x0000036000017945 */ /* 0x000fe20003800000 */
[----:B------:R-:W-:Y:S01]  /*6180*/  @P1 LOP3.LUT P2, RZ, R45, 0xff, RZ, 0xc0, !PT ;  /* 0x000000ff2dff1812 */ /* 0x000fe2000784c0ff */
[----:B------:R-:W-:Y:S01]  /*6190*/  VIADD R61, R63, UR44 ;  /* 0x0000002c3f3d7c36 */ /* 0x000fe20008000000 */
[----:B-1----:R-:W-:Y:S01]  /*61a0*/  @P1 SEL R0, RZ, 0xffffffff, P3 ;  /* 0xffffffffff001807 */ /* 0x002fe20001800000 */
[----:B------:R-:W-:Y:S01]  /*61b0*/  IMAD.MOV.U32 R64, RZ, RZ, 0x1 ;  /* 0x00000001ff407424 */ /* 0x000fe200078e00ff */
[----:B------:R-:W-:Y:S01]  /*61c0*/  LOP3.LUT R54, R54, 0x1, RZ, 0x3c, !PT ;  /* 0x0000000136367812 */ /* 0x000fe200078e3cff */
[----:B------:R-:W-:Y:S01]  /*61d0*/  IMAD.MOV.U32 R62, RZ, RZ, RZ ;  /* 0x000000ffff3e7224 */ /* 0x000fe200078e00ff */
[----:B------:R-:W-:Y:S02]  /*61e0*/  @P0 SEL R0, R4, R0, !P2 ;  /* 0x0000000004000207 */ /* 0x000fe40005000000 */
[----:B------:R-:W-:Y:S02]  /*61f0*/  CS2R R38, SRZ ;  /* 0x0000000000267805 */ /* 0x000fe4000001ff00 */
[----:B------:R-:W-:Y:S02]  /*6200*/  LEA R26, R22, UR44, 0x3 ;  /* 0x0000002c161a7c11 */ /* 0x000fe4000f8e18ff */
[----:B------:R-:W-:Y:S02]  /*6210*/  CS2R R36, SRZ ;  /* 0x0000000000247805 */ /* 0x000fe4000001ff00 */
[----:B------:R-:W-:Y:S02]  /*6220*/  @P1 LOP3.LUT R0, R0, 0x1, RZ, 0xc0, !PT ;  /* 0x0000000100001812 */ /* 0x000fe400078ec0ff */
[----:B------:R-:W-:Y:S02]  /*6230*/  CS2R R30, SRZ ;  /* 0x00000000001e7805 */ /* 0x000fe4000001ff00 */
[----:B------:R-:W-:Y:S02]  /*6240*/  SHF.L.U32 R2, R53, 0x1f, RZ ;  /* 0x0000001f35027819 */ /* 0x000fe400000006ff */
[----:B------:R-:W-:Y:S02]  /*6250*/  CS2R R28, SRZ ;  /* 0x00000000001c7805 */ /* 0x000fe4000001ff00 */
[----:B------:R-:W-:Y:S01]  /*6260*/  ISETP.NE.U32.OR P5, PT, R0, 0x1, !P1 ;  /* 0x000000010000780c */ /* 0x000fe20004fa5470 */
[----:B------:R-:W-:Y:S01]  /*6270*/  IMAD.IADD R60, R55, 0x1, R61 ;  /* 0x00000001373c7824 */ /* 0x000fe200078e023d */
[----:B------:R-:W-:Y:S02]  /*6280*/  PLOP3.LUT P2, PT, PT, PT, UP1, 0x80, 0x8 ;  /* 0x000000000008781c */ /* 0x000fe40003f4f018 */
[----:B------:R-:W-:Y:S02]  /*6290*/  LEA.HI R25, R22, R22, RZ, 0x1 ;  /* 0x0000001616197211 */ /* 0x000fe400078f08ff */
[----:B------:R-:W-:Y:S02]  /*62a0*/  LOP3.LUT P4, R50, R45, 0xff, RZ, 0xc0, !PT ;  /* 0x000000ff2d327812 */ /* 0x000fe4000788c0ff */
[----:B------:R-:W-:Y:S02]  /*62b0*/  SEL R3, RZ, 0xffffffff, P3 ;  /* 0xffffffffff037807 */ /* 0x000fe40001800000 */
[----:B------:R-:W-:Y:S03]  /*62c0*/  P2R R59, PR, RZ, 0x20 ;  /* 0x00000020ff3b7803 */ /* 0x000fe60000000000 */
[----:B------:R-:W-:Y:S02]  /*62d0*/  @P5 SHF.L.U32 R0, R54, 0x1f, RZ ;  /* 0x0000001f36005819 */ /* 0x000fe400000006ff */
[----:B------:R-:W-:Y:S02]  /*62e0*/  @P2 SEL R3, R4, R3, !P4 ;  /* 0x0000000304032207 */ /* 0x000fe40006000000 */
[----:B------:R1:W2:Y:S02]  /*62f0*/  @P5 SYNCS.PHASECHK.TRANS64.TRYWAIT P1, [UR44+0x40], R0 ;  /* 0x00004000ff0055a7 */ /* 0x0002a4000802112c */
[----:B------:R-:W-:Y:S04]  /*6300*/  LOP3.LUT R3, R3, 0x1, RZ, 0xc0, !PT ;  /* 0x0000000103037812 */ /* 0x000fe800078ec0ff */
[----:B------:R-:W-:Y:S04]  /*6310*/  ISETP.NE.U32.AND P2, PT, R3, 0x1, PT ;  /* 0x000000010300780c */ /* 0x000fe80003f45070 */
[----:B------:R-:W-:Y:S01]  /*6320*/  P2R R65, PR, RZ, 0x4 ;  /* 0x00000004ff417803 */ /* 0x000fe20000000000 */
[----:B------:R4:W3:Y:S01]  /*6330*/  SYNCS.PHASECHK.TRANS64.TRYWAIT P0, [R26+URZ+0xb0], R2 ;  /* 0x0000b0021a0075a7 */ /* 0x0008e200080011ff */
[C---:B-1----:R-:W-:Y:S01]  /*6340*/  IMAD.SHL.U32 R0, R25.reuse, 0x40, RZ ;  /* 0x0000004019007824 */ /* 0x042fe200078e00ff */
[----:B------:R-:W-:Y:S04]  /*6350*/  LOP3.LUT R25, R25, 0xffe, RZ, 0xc0, !PT ;  /* 0x00000ffe19197812 */ /* 0x000fe800078ec0ff */
[----:B------:R-:W-:Y:S01]  /*6360*/  LOP3.LUT R0, R0, 0xffffff80, RZ, 0xc0, !PT ;  /* 0xffffff8000007812 */ /* 0x000fe200078ec0ff */
[----:B------:R-:W-:Y:S04]  /*6370*/  IMAD.IADD R25, R22, 0x1, -R25 ;  /* 0x0000000116197824 */ /* 0x000fe800078e0a19 */
[----:B------:R-:W-:Y:S04]  /*6380*/  IMAD.IADD R0, R23, 0x1, R0 ;  /* 0x0000000117007824 */ /* 0x000fe800078e0200 */
[----:B------:R-:W-:Y:S01]  /*6390*/  IMAD R25, R25, 0x100000, R0 ;  /* 0x0010000019197824 */ /* 0x000fe200078e0200 */
[----:B--2---:R-:W-:Y:S01]  /*63a0*/  @P5 SEL R64, RZ, 0x1, !P1 ;  /* 0x00000001ff405807 */ /* 0x004fe20004800000 */
[----:B----4-:R-:W-:Y:S06]  /*63b0*/  @!P5 BRA `(.L_x_98) ;  /* 0x000000000044d947 */ /* 0x010fec0003800000 */
[----:B------:R-:W-:Y:S01]  /*63c0*/  IMAD.MOV.U32 R38, RZ, RZ, RZ ;  /* 0x000000ffff267224 */ /* 0x000fe200078e00ff */
[----:B------:R-:W-:Y:S01]  /*63d0*/  ISETP.NE.AND P1, PT, R64, RZ, PT ;  /* 0x000000ff4000720c */ /* 0x000fe20003f25270 */
[----:B------:R-:W-:Y:S01]  /*63e0*/  BSSY B0, `(.L_x_99) ;  /* 0x0000008000007945 */ /* 0x000fe20003800000 */
[----:B------:R-:W-:Y:S02]  /*63f0*/  CS2R R30, SRZ ;  /* 0x00000000001e7805 */ /* 0x000fe4000001ff00 */
[----:B------:R-:W-:Y:S02]  /*6400*/  CS2R R28, SRZ ;  /* 0x00000000001c7805 */ /* 0x000fe4000001ff00 */
[----:B------:R-:W-:Y:S07]  /*6410*/  CS2R R36, SRZ ;  /* 0x0000000000247805 */ /* 0x000fee000001ff00 */
[----:B------:R-:W-:Y:S05]  /*6420*/  @P1 BRA `(.L_x_100) ;  /* 0x00000000000c1947 */ /* 0x000fea0003800000 */
[----:B------:R-:W-:Y:S04]  /*6430*/  SHF.L.U32 R3, R54, 0x1f, RZ ;  /* 0x0000001f36037819 */ /* 0x000fe800000006ff */
[----:B------:R-:W1:Y:S02]  /*6440*/  SYNCS.PHASECHK.TRANS64.TRYWAIT P1, [UR44+0x40], R3 ;  /* 0x00004003ff0075a7 */ /* 0x000e64000802112c */
[----:B-1----:R-:W-:Y:S05]  /*6450*/  @!P1 BRA `(.L_x_101) ;  /* 0x0000002c00b09947 */ /* 0x002fea0003800000 */
.L_x_100:
[----:B------:R-:W-:Y:S05]  /*6460*/  BSYNC B0 ;  /* 0x0000000000007941 */ /* 0x000fea0003800000 */
.L_x_99:
[----:B------:R-:W-:Y:S01]  /*6470*/  ISETP.NE.AND P1, PT, R65, RZ, PT ;  /* 0x000000ff4100720c */ /* 0x000fe20003f25270 */
[----:B------:R-:W-:Y:S11]  /*6480*/  HFMA2 R62, -RZ, RZ, 0, 5.9604644775390625e-08 ;  /* 0x00000001ff3e7431 */ /* 0x000ff600000001ff */
[----:B------:R-:W-:Y:S01]  /*6490*/  @!UPT UIADD3 URZ, UPT, UPT, URZ, URZ, URZ ;  /* 0x000000fffffff290 */ /* 0x000fe2000fffe0ff */
[----:B------:R-:W-:Y:S05]  /*64a0*/  @P1 WARPSYNC.ALL ;  /* 0x0000000000001948 */ /* 0x000fea0003800000 */
[----:B------:R2:W4:Y:S04]  /*64b0*/  @P1 LDSM.16.M88.4 R28, [R63+UR44+0x200] ;  /* 0x0002002c3f1c183b */ /* 0x0005280008000200 */
[----:B------:R2:W1:Y:S02]  /*64c0*/  @P1 LDSM.16.M88.4 R36, [R60+0x200] ;  /* 0x000200003c24183b */ /* 0x0004640000000200 */
.L_x_98:
[----:B------:R-:W-:Y:S05]  /*64d0*/  BSYNC B1 ;  /* 0x0000000000017941 */ /* 0x000fea0003800000 */
.L_x_97:
[----:B-1----:R-:W-:Y:S04]  /*64e0*/  SHF.R.U32.HI R0, RZ, 0x15, R25 ;  /* 0x00000015ff007819 */ /* 0x002fe80000011619 */
[----:B------:R-:W-:Y:S01]  /*64f0*/  LOP3.LUT P1, RZ, R0, 0x3, R46, 0x48, !PT ;  /* 0x0000000300ff7812 */ /* 0x000fe2000782482e */
[----:B------:R-:W-:Y:S01]  /*6500*/  @!UPT UIADD3 URZ, UPT, UPT, URZ, URZ, URZ ;  /* 0x000000fffffff290 */ /* 0x000fe2000fffe0ff */
[----:B---3--:R-:W-:Y:S11]  /*6510*/  @P0 BRA `(.L_x_102) ;  /* 0x0000000000080947 */ /* 0x008ff60003800000 */
[----:B------:R-:W1:Y:S02]  /*6520*/  SYNCS.PHASECHK.TRANS64.TRYWAIT P0, [R26+URZ+0xb0], R2 ;  /* 0x0000b0021a0075a7 */ /* 0x000e6400080011ff */
[----:B-1----:R-:W-:Y:S05]  /*6530*/  @!P0 BRA `(.L_x_103) ;  /* 0x0000002c00908947 */ /* 0x002fea0003800000 */
.L_x_102:
[----:B------:R-:W-:Y:S05]  /*6540*/  @!P1 BRA `(.L_x_104) ;  /* 0x0000000000409947 */ /* 0x000fea0003800000 */
[----:B------:R-:W3:Y:S01]  /*6550*/  LDCU.64 UR8, c[0x4][0x70] ;  /* 0x01000e00ff0877ac */ /* 0x000ee20008000a00 */
[----:B------:R-:W-:Y:S01]  /*6560*/  MOV R3, 0x0 ;  /* 0x0000000000037802 */ /* 0x000fe20000000f00 */
[----:B------:R-:W-:Y:S02]  /*6570*/  HFMA2 R12, -RZ, RZ, 0, 5.9604644775390625e-08 ;  /* 0x00000001ff0c7431 */ /* 0x000fe400000001ff */
[----:B------:R-:W-:Y:S02]  /*6580*/  IMAD.MOV.U32 R8, RZ, RZ, 0x192 ;  /* 0x00000192ff087424 */ /* 0x000fe400078e00ff */
[----:B------:R-:W-:Y:S01]  /*6590*/  IMAD.MOV.U32 R13, RZ, RZ, RZ ;  /* 0x000000ffff0d7224 */ /* 0x000fe200078e00ff */
[----:B------:R-:W5:Y:S01]  /*65a0*/  LDCU.64 UR6, c[0x4][0x78] ;  /* 0x01000f00ff0677ac */ /* 0x000f620008000a00 */
[----:B-1----:R-:W1:Y:S01]  /*65b0*/  LDC.64 R2, c[0x4][R3] ;  /* 0x0100000003027b82 */ /* 0x002e620000000a00 */
[----:B------:R-:W2:Y:S01]  /*65c0*/  LDCU.64 UR4, c[0x4][0x10] ;  /* 0x01000200ff0477ac */ /* 0x000ea20008000a00 */
[----:B---3--:R-:W-:Y:S01]  /*65d0*/  MOV R5, UR9 ;  /* 0x0000000900057c02 */ /* 0x008fe20008000f00 */
[----:B------:R-:W-:Y:S01]  /*65e0*/  IMAD.U32 R4, RZ, RZ, UR8 ;  /* 0x00000008ff047e24 */ /* 0x000fe2000f8e00ff */
[----:B-----5:R-:W-:Y:S01]  /*65f0*/  MOV R7, UR7 ;  /* 0x0000000700077c02 */ /* 0x020fe20008000f00 */
[----:B------:R-:W-:Y:S01]  /*6600*/  IMAD.U32 R6, RZ, RZ, UR6 ;  /* 0x00000006ff067e24 */ /* 0x000fe2000f8e00ff */
[----:B--2---:R-:W-:Y:S01]  /*6610*/  MOV R11, UR5 ;  /* 0x00000005000b7c02 */ /* 0x004fe20008000f00 */
[----:B------:R-:W-:Y:S02]  /*6620*/  IMAD.U32 R10, RZ, RZ, UR4 ;  /* 0x00000004ff0a7e24 */ /* 0x000fe4000f8e00ff */
[----:B------:R-:W-:Y:S07]  /*6630*/  LEPC R20, `(.L_x_104) ;  /* 0x000000001014794e */ /* 0x000fee0000000000 */
[----:B-1--4-:R-:W-:Y:S05]  /*6640*/  CALL.ABS.NOINC R2 ;  /* 0x0000000002007343 */ /* 0x012fea0003c00000 */
.L_x_104:
[----:B----4-:R-:W-:Y:S01]  /*6650*/  SHF.L.U32 R3, R28, 0x10, RZ ;  /* 0x000000101c037819 */ /* 0x010fe200000006ff */
[----:B------:R-:W-:Y:S05]  /*6660*/  WARPSYNC.ALL ;  /* 0x0000000000007948 */ /* 0x000fea0003800000 */
[----:B------:R-:W-:Y:S01]  /*6670*/  R2UR UR4, R25 ;  /* 0x00000000190472ca */ /* 0x000fe200000e0000 */
[----:B------:R-:W-:Y:S01]  /*6680*/  BSSY.RECONVERGENT B0, `(.L_x_105) ;  /* 0x000004e000007945 */ /* 0x000fe20003800200 */
[C---:B------:R-:W-:Y:S02]  /*6690*/  SHF.L.U32 R20, R29.reuse, 0x10, RZ ;  /* 0x000000101d147819 */ /* 0x040fe400000006ff */
[----:B------:R-:W-:Y:S02]  /*66a0*/  LOP3.LUT R21, R29, 0xffff0000, RZ, 0xc0, !PT ;  /* 0xffff00001d157812 */ /* 0x000fe400078ec0ff */
[----:B------:R-:W-:Y:S07]  /*66b0*/  ISETP.NE.AND P0, PT, R56, RZ, PT ;  /* 0x000000ff3800720c */ /* 0x000fee0003f05270 */
[----:B------:R-:W3:Y:S02]  /*66c0*/  LDTM.16dp256bit.x4 R4, tmem[UR4] ;  /* 0x00000004000479ee */ /* 0x000ee40008120000 */
[----:B---3--:R-:W-:Y:S01]  /*66d0*/  FMUL R0, R24, R4 ;  /* 0x0000000418007220 */ /* 0x008fe20000400000 */
[----:B------:R-:W-:Y:S01]  /*66e0*/  LOP3.LUT R4, R28, 0xffff0000, RZ, 0xc0, !PT ;  /* 0xffff00001c047812 */ /* 0x000fe200078ec0ff */
[C---:B-1----:R-:W-:Y:S01]  /*66f0*/  FMUL R2, R24.reuse, R5 ;  /* 0x0000000518027220 */ /* 0x042fe20000400000 */
[C---:B------:R-:W-:Y:S01]  /*6700*/  FMUL R7, R24.reuse, R7 ;  /* 0x0000000718077220 */ /* 0x040fe20000400000 */
[C---:B------:R-:W-:Y:S01]  /*6710*/  FFMA R0, R27.reuse, R3, R0 ;  /* 0x000000031b007223 */ /* 0x040fe20000000000 */
[C---:B------:R-:W-:Y:S01]  /*6720*/  FMUL R3, R24.reuse, R6 ;  /* 0x0000000618037220 */ /* 0x040fe20000400000 */
[C---:B------:R-:W-:Y:S01]  /*6730*/  FFMA R2, R27.reuse, R4, R2 ;  /* 0x000000041b027223 */ /* 0x040fe20000000002 */
[C---:B------:R-:W-:Y:S01]  /*6740*/  FMUL R4, R24.reuse, R8 ;  /* 0x0000000818047220 */ /* 0x040fe20000400000 */
[C---:B------:R-:W-:Y:S01]  /*6750*/  FMUL R8, R24.reuse, R12 ;  /* 0x0000000c18087220 */ /* 0x040fe20000400000 */
[----:B------:R-:W-:Y:S01]  /*6760*/  FMUL R12, R24, R16 ;  /* 0x00000010180c7220 */ /* 0x000fe20000400000 */
[----:B------:R-:W-:Y:S01]  /*6770*/  SHF.L.U32 R16, R30, 0x10, RZ ;  /* 0x000000101e107819 */ /* 0x000fe200000006ff */
[C---:B------:R-:W-:Y:S01]  /*6780*/  FFMA R3, R27.reuse, R20, R3 ;  /* 0x000000141b037223 */ /* 0x040fe20000000003 */
[----:B------:R-:W-:Y:S01]  /*6790*/  F2FP.BF16.F32.PACK_AB R32, R2, R0 ;  /* 0x000000000220723e */ /* 0x000fe200000010ff */
[C---:B------:R-:W-:Y:S01]  /*67a0*/  FFMA R7, R27.reuse, R21, R7 ;  /* 0x000000151b077223 */ /* 0x040fe20000000007 */
[----:B------:R-:W-:Y:S01]  /*67b0*/  LOP3.LUT R0, R30, 0xffff0000, RZ, 0xc0, !PT ;  /* 0xffff00001e007812 */ /* 0x000fe200078ec0ff */
[----:B------:R-:W-:Y:S01]  /*67c0*/  FFMA R4, R27, R16, R4 ;  /* 0x000000101b047223 */ /* 0x000fe20000000004 */
[C---:B------:R-:W-:Y:S01]  /*67d0*/  SHF.L.U32 R2, R31.reuse, 0x10, RZ ;  /* 0x000000101f027819 */ /* 0x040fe200000006ff */
[C---:B------:R-:W-:Y:S01]  /*67e0*/  FMUL R5, R24.reuse, R9 ;  /* 0x0000000918057220 */ /* 0x040fe20000400000 */
[----:B------:R-:W-:Y:S01]  /*67f0*/  LOP3.LUT R16, R31, 0xffff0000, RZ, 0xc0, !PT ;  /* 0xffff00001f107812 */ /* 0x000fe200078ec0ff */
[----:B------:R-:W-:Y:S01]  /*6800*/  FMUL R6, R24, R10 ;  /* 0x0000000a18067220 */ /* 0x000fe20000400000 */
[----:B------:R-:W-:Y:S01]  /*6810*/  F2FP.BF16.F32.PACK_AB R33, R7, R3 ;  /* 0x000000030721723e */ /* 0x000fe200000010ff */
[C---:B------:R-:W-:Y:S01]  /*6820*/  FFMA R5, R27.reuse, R0, R5 ;  /* 0x000000001b057223 */ /* 0x040fe20000000005 */
[C---:B------:R-:W-:Y:S01]  /*6830*/  SHF.L.U32 R0, R36.reuse, 0x10, RZ ;  /* 0x0000001024007819 */ /* 0x040fe200000006ff */
[----:B------:R-:W-:Y:S01]  /*6840*/  FFMA R6, R27, R2, R6 ;  /* 0x000000021b067223 */ /* 0x000fe20000000006 */
[----:B------:R-:W-:Y:S01]  /*6850*/  LOP3.LUT R2, R36, 0xffff0000, RZ, 0xc0, !PT ;  /* 0xffff000024027812 */ /* 0x000fe200078ec0ff */
[C---:B------:R-:W-:Y:S01]  /*6860*/  FMUL R11, R24.reuse, R11 ;  /* 0x0000000b180b7220 */ /* 0x040fe20000400000 */
[----:B------:R-:W-:Y:S01]  /*6870*/  SHF.L.U32 R3, R37, 0x10, RZ ;  /* 0x0000001025037819 */ /* 0x000fe200000006ff */
[C---:B------:R-:W-:Y:S01]  /*6880*/  FMUL R9, R24.reuse, R13 ;  /* 0x0000000d18097220 */ /* 0x040fe20000400000 */
[----:B------:R-:W-:Y:S01]  /*6890*/  F2FP.BF16.F32.PACK_AB R34, R5, R4 ;  /* 0x000000040522723e */ /* 0x000fe200000010ff */
[C---:B------:R-:W-:Y:S01]  /*68a0*/  FMUL R10, R24.reuse, R14 ;  /* 0x0000000e180a7220 */ /* 0x040fe20000400000 */
[C---:B------:R-:W-:Y:S01]  /*68b0*/  FFMA R11, R27.reuse, R16, R11 ;  /* 0x000000101b0b7223 */ /* 0x040fe2000000000b */
[C---:B------:R-:W-:Y:S01]  /*68c0*/  FFMA R8, R27.reuse, R0, R8 ;  /* 0x000000001b087223 */ /* 0x040fe20000000008 */
[----:B------:R-:W-:Y:S01]  /*68d0*/  FFMA R9, R27, R2, R9 ;  /* 0x000000021b097223 */ /* 0x000fe20000000009 */
[----:B------:R-:W-:Y:S01]  /*68e0*/  LOP3.LUT R0, R37, 0xffff0000, RZ, 0xc0, !PT ;  /* 0xffff000025007812 */ /* 0x000fe200078ec0ff */
[----:B------:R-:W-:Y:S01]  /*68f0*/  FFMA R10, R27, R3, R10 ;  /* 0x000000031b0a7223 */ /* 0x000fe2000000000a */
[----:B------:R-:W-:Y:S01]  /*6900*/  FMUL R15, R24, R15 ;  /* 0x0000000f180f7220 */ /* 0x000fe20000400000 */
[----:B------:R-:W-:Y:S01]  /*6910*/  SHF.L.U32 R2, R38, 0x10, RZ ;  /* 0x0000001026027819 */ /* 0x000fe200000006ff */
[----:B------:R-:W-:Y:S01]  /*6920*/  FMUL R13, R24, R17 ;  /* 0x00000011180d7220 */ /* 0x000fe20000400000 */
[----:B------:R-:W-:Y:S01]  /*6930*/  LOP3.LUT R3, R38, 0xffff0000, RZ, 0xc0, !PT ;  /* 0xffff000026037812 */ /* 0x000fe200078ec0ff */
[C---:B------:R-:W-:Y:S01]  /*6940*/  FMUL R14, R24.reuse, R18 ;  /* 0x00000012180e7220 */ /* 0x040fe20000400000 */
[----:B------:R-:W-:Y:S01]  /*6950*/  SHF.L.U32 R4, R39, 0x10, RZ ;  /* 0x0000001027047819 */ /* 0x000fe200000006ff */
[----:B------:R-:W-:Y:S01]  /*6960*/  FFMA R15, R27, R0, R15 ;  /* 0x000000001b0f7223 */ /* 0x000fe2000000000f */
[----:B------:R-:W-:Y:S01]  /*6970*/  LOP3.LUT R5, R39, 0xffff0000, RZ, 0xc0, !PT ;  /* 0xffff000027057812 */ /* 0x000fe200078ec0ff */
[----:B------:R-:W-:Y:S01]  /*6980*/  FMUL R19, R24, R19 ;  /* 0x0000001318137220 */ /* 0x000fe20000400000 */
[C---:B------:R-:W-:Y:S01]  /*6990*/  FFMA R12, R27.reuse, R2, R12 ;  /* 0x000000021b0c7223 */ /* 0x040fe2000000000c */
[C---:B------:R-:W-:Y:S01]  /*69a0*/  FFMA R13, R27.reuse, R3, R13 ;  /* 0x000000031b0d7223 */ /* 0x040fe2000000000d */
[C---:B------:R-:W-:Y:S01]  /*69b0*/  FFMA R14, R27.reuse, R4, R14 ;  /* 0x000000041b0e7223 */ /* 0x040fe2000000000e */
[----:B------:R-:W-:Y:S01]  /*69c0*/  FFMA R19, R27, R5, R19 ;  /* 0x000000051b137223 */ /* 0x000fe20000000013 */
[----:B------:R-:W-:Y:S02]  /*69d0*/  F2FP.BF16.F32.PACK_AB R35, R11, R6 ;  /* 0x000000060b23723e */ /* 0x000fe400000010ff */
[----:B------:R-:W-:Y:S02]  /*69e0*/  F2FP.BF16.F32.PACK_AB R8, R9, R8 ;  /* 0x000000080908723e */ /* 0x000fe400000010ff */
[----:B------:R-:W-:Y:S01]  /*69f0*/  F2FP.BF16.F32.PACK_AB R9, R15, R10 ;  /* 0x0000000a0f09723e */ /* 0x000fe200000010ff */
[----:B------:R1:W-:Y:S01]  /*6a00*/  STSM.16.M88.4 [R61+0x200], R32 ;  /* 0x000200203d007844 */ /* 0x0003e20000000200 */
[----:B------:R-:W-:Y:S02]  /*6a10*/  F2FP.BF16.F32.PACK_AB R10, R13, R12 ;  /* 0x0000000c0d0a723e */ /* 0x000fe400000010ff */
[----:B------:R-:W-:Y:S05]  /*6a20*/  F2FP.BF16.F32.PACK_AB R11, R19, R14 ;  /* 0x0000000e130b723e */ /* 0x000fea00000010ff */
[----:B------:R1:W-:Y:S01]  /*6a30*/  STSM.16.M88.4 [R60+0x200], R8 ;  /* 0x000200083c007844 */ /* 0x0003e20000000200 */
[----:B------:R-:W-:Y:S01]  /*6a40*/  @!PT LDS RZ, [RZ] ;  /* 0x00000000fffff984 */ /* 0x000fe20000000800 */
[----:B------:R-:W-:Y:S01]  /*6a50*/  @!PT LDS RZ, [RZ] ;  /* 0x00000000fffff984 */ /* 0x000fe20000000800 */
[----:B------:R-:W-:Y:S01]  /*6a60*/  @!PT LDS RZ, [RZ] ;  /* 0x00000000fffff984 */ /* 0x000fe20000000800 */
[----:B------:R-:W-:Y:S01]  /*6a70*/  @!PT LDS RZ, [RZ] ;  /* 0x00000000fffff984 */ /* 0x000fe20000000800 */
[----:B------:R3:W-:Y:S07]  /*6a80*/  MEMBAR.ALL.CTA ;  /* 0x0000000000007992 */ /* 0x0007ee0000008000 */
[----:B---3--:R-:W3:Y:S02]  /*6a90*/  FENCE.VIEW.ASYNC.S ;  /* 0x00000000000073c6 */ /* 0x008ee40000000000 */
[----:B---3--:R-:W-:Y:S06]  /*6aa0*/  BAR.SYNC.DEFER_BLOCKING 0x1, 0x80 ;  /* 0x0042000000007b1d */ /* 0x008fec0000010000 */
[----:B------:R-:W-:Y:S05]  /*6ab0*/  @P0 BRA `(.L_x_106) ;  /* 0x0000000000280947 */ /* 0x000fea0003800000 */
[----:B------:R-:W3:Y:S01]  /*6ac0*/  LDCU.64 UR6, c[0x0][0x348] ;  /* 0x00006900ff0677ac */ /* 0x000ee20008000a00 */
[----:B------:R-:W-:Y:S01]  /*6ad0*/  UIADD3 UR4, UPT, UPT, UR44, 0x200, URZ ;  /* 0x000002002c047890 */ /* 0x000fe2000fffe0ff */
[----:B------:R-:W-:Y:S05]  /*6ae0*/  UMOV UR51, UR36 ;  /* 0x0000002400337c82 */ /* 0x000fea0008000000 */
[----:B------:R-:W-:Y:S04]  /*6af0*/  MOV R49, UR4 ;  /* 0x0000000400317c02 */ /* 0x000fe80008000f00 */
[----:B------:R-:W-:Y:S01]  /*6b00*/  R2UR UR48, R49 ;  /* 0x00000000313072ca */ /* 0x000fe200000e0000 */
[----:B---3--:R-:W-:Y:S04]  /*6b10*/  UIADD3 UR4, UP0, UPT, UR6, 0x680, URZ ;  /* 0x0000068006047890 */ /* 0x008fe8000ff1e0ff */
[----:B------:R-:W-:Y:S09]  /*6b20*/  UIADD3.X UR5, UPT, UPT, URZ, UR7, URZ, UP0, !UPT ;  /* 0x00000007ff057290 */ /* 0x000ff200087fe4ff */
[----:B------:R3:W-:Y:S01]  /*6b30*/  UTMASTG.3D [UR48], [UR4] ;  /* 0x00000030040073b5 */ /* 0x0007e20008010000 */
[----:B------:R0:W-:Y:S01]  /*6b40*/  UTMACMDFLUSH ;  /* 0x00000000000079b7 */ /* 0x0001e20000000000 */
[----:B---3--:R-:W-:Y:S04]  /*6b50*/  DEPBAR.LE SB0, 0x1 ;  /* 0x000080400000791a */ /* 0x008fe80000000000 */
.L_x_106:
[----:B------:R-:W-:Y:S05]  /*6b60*/  BSYNC.RECONVERGENT B0 ;  /* 0x0000000000007941 */ /* 0x000fea0003800200 */
.L_x_105:
[----:B------:R-:W-:Y:S01]  /*6b70*/  BAR.SYNC.DEFER_BLOCKING 0x1, 0x80 ;  /* 0x0042000000007b1d */ /* 0x000fe20000010000 */
[----:B------:R-:W-:Y:S01]  /*6b80*/  ISETP.NE.AND P1, PT, R59, RZ, PT ;  /* 0x000000ff3b00720c */ /* 0x000fe20003f25270 */
[----:B------:R-:W-:Y:S01]  /*6b90*/  UISETP.NE.AND UP0, UPT, UR52, URZ, UPT ;  /* 0x000000ff3400728c */ /* 0x000fe2000bf05270 */
[----:B------:R-:W-:Y:S11]  /*6ba0*/  LEA R2, R62, UR44, 0x3 ;  /* 0x0000002c3e027c11 */ /* 0x000ff6000f8e18ff */
[----:B------:R-:W-:Y:S01]  /*6bb0*/  @P1 SHF.L.U32 R3, R54, 0x1f, RZ ;  /* 0x0000001f36031819 */ /* 0x000fe200000006ff */
[----:B------:R-:W-:Y:S06]  /*6bc0*/  BRA.U !UP0, `(.L_x_107) ;  /* 0x0000000108247547 */ /* 0x000fec000b800000 */
[----:B------:R-:W-:Y:S01]  /*6bd0*/  IMAD.U32 R4, RZ, RZ, UR46 ;  /* 0x0000002eff047e24 */ /* 0x000fe2000f8e00ff */
[----:B------:R-:W-:Y:S01]  /*6be0*/  MOV R0, UR47 ;  /* 0x0000002f00007c02 */ /* 0x000fe20008000f00 */
[----:B------:R-:W-:Y:S03]  /*6bf0*/  UIADD3 UR4, UPT, UPT, UR46, 0x1, URZ ;  /* 0x000000012e047890 */ /* 0x000fe6000fffe0ff */
[----:B------:R-:W-:Y:S01]  /*6c00*/  @P1 LEA R4, R4, UR44, 0x3 ;  /* 0x0000002c04041c11 */ /* 0x000fe2000f8e18ff */
[----:B------:R-:W-:Y:S04]  /*6c10*/  UISETP.NE.AND UP0, UPT, UR4, 0x4, UPT ;  /* 0x000000040400788c */ /* 0x000fe8000bf05270 */
[----:B------:R-:W-:Y:S01]  /*6c20*/  @P1 VIADD R4, R4, 0x60 ;  /* 0x0000006004041836 */ /* 0x000fe20000000000 */
[----:B------:R-:W-:Y:S04]  /*6c30*/  USEL UR46, UR4, URZ, UP0 ;  /* 0x000000ff042e7287 */ /* 0x000fe80008000000 */
[----:B------:R-:W-:Y:S04]  /*6c40*/  @P1 PRMT R0, R0, 0x654, R4 ;  /* 0x0000065400001816 */ /* 0x000fe80000000004 */
[----:B------:R3:W-:Y:S04]  /*6c50*/  @P1 SYNCS.ARRIVE.TRANS64.RED.A1T0 RZ, [R0+URZ], RZ ;  /* 0x000000ff00ff19a7 */ /* 0x0007e800081004ff */
.L_x_107:
[----:B------:R-:W4:Y:S01]  /*6c60*/  @P1 SYNCS.PHASECHK.TRANS64.TRYWAIT P0, [R2+URZ+0x40], R3 ;  /* 0x00004003020015a7 */ /* 0x000f2200080011ff */
[----:B------:R-:W-:Y:S01]  /*6c70*/  BSSY B1, `(.L_x_108) ;  /* 0x0000013000017945 */ /* 0x000fe20003800000 */
[----:B----4-:R-:W-:Y:S03]  /*6c80*/  @P1 SEL R64, RZ, 0x1, !P0 ;  /* 0x00000001ff401807 */ /* 0x010fe60004000000 */
[----:B------:R-:W-:Y:S05]  /*6c90*/  @!P1 BRA `(.L_x_109) ;  /* 0x0000000000409947 */ /* 0x000fea0003800000 */
[----:B------:R-:W-:Y:S01]  /*6ca0*/  ISETP.NE.AND P1, PT, R65, RZ, PT ;  /* 0x000000ff4100720c */ /* 0x000fe20003f25270 */
[----:B------:R-:W-:Y:S01]  /*6cb0*/  BSSY B0, `(.L_x_110) ;  /* 0x0000009000007945 */ /* 0x000fe20003800000 */
[----:B------:R-:W-:Y:S11]  /*6cc0*/  ISETP.NE.AND P0, PT, R64, RZ, PT ;  /* 0x000000ff4000720c */ /* 0x000ff60003f05270 */
[----:B------:R-:W-:Y:S05]  /*6cd0*/  @P1 IMAD R4, R62, 0x1000, R63 ;  /* 0x000010003e041824 */ /* 0x000fea00078e023f */
[----:B------:R-:W-:Y:S05]  /*6ce0*/  @P1 IADD3 R3, PT, PT, R4, UR44, RZ ;  /* 0x0000002c04031c10 */ /* 0x000fea000fffe0ff */
[----:B------:R-:W-:Y:S01]  /*6cf0*/  @P1 IMAD.IADD R3, R55, 0x1, R3 ;  /* 0x0000000137031824 */ /* 0x000fe200078e0203 */
[----:B------:R-:W-:Y:S06]  /*6d00*/  @P0 BRA `(.L_x_111) ;  /* 0x00000000000c0947 */ /* 0x000fec0003800000 */
[----:B---3--:R-:W-:Y:S04]  /*6d10*/  SHF.L.U32 R0, R54, 0x1f, RZ ;  /* 0x0000001f36007819 */ /* 0x008fe800000006ff */
[----:B------:R-:W3:Y:S02]  /*6d20*/  SYNCS.PHASECHK.TRANS64.TRYWAIT P0, [R2+URZ+0x40], R0 ;  /* 0x00004000020075a7 */ /* 0x000ee400080011ff */
[----:B---3--:R-:W-:Y:S05]  /*6d30*/  @!P0 BRA `(.L_x_112) ;  /* 0x0000002400a48947 */ /* 0x008fea0003800000 */
.L_x_111:
[----:B------:R-:W-:Y:S05]  /*6d40*/  BSYNC B0 ;  /* 0x0000000000007941 */ /* 0x000fea0003800000 */
.L_x_110:
[----:B------:R-:W-:Y:S02]  /*6d50*/  ISETP.NE.AND P0, PT, R65, RZ, PT ;  /* 0x000000ff4100720c */ /* 0x000fe40003f05270 */
[----:B------:R-:W-:Y:S11]  /*6d60*/  IADD3 R62, PT, PT, R62, 0x1, RZ ;  /* 0x000000013e3e7810 */ /* 0x000ff60007ffe0ff */
[----:B------:R-:W-:Y:S05]  /*6d70*/  @P0 WARPSYNC.ALL ;  /* 0x0000000000000948 */ /* 0x000fea0003800000 */
[----:B------:R4:W1:Y:S04]  /*6d80*/  @P0 LDSM.16.M88.4 R28, [R4+UR44+0x200] ;  /* 0x0002002c041c083b */ /* 0x0008680008000200 */
[----:B------:R4:W1:Y:S02]  /*6d90*/  @P0 LDSM.16.M88.4 R36, [R3+0x200] ;  /* 0x000200000324083b */ /* 0x0008640000000200 */
.L_x_109:
[----:B------:R-:W-:Y:S05]  /*6da0*/  BSYNC B1 ;  /* 0x0000000000017941 */ /* 0x000fea0003800000 */
.L_x_108:
[----:B---3--:R-:W-:Y:S05]  /*6db0*/  VIADD R0, R25, 0x20 ;  /* 0x0000002019007836 */ /* 0x008fea0000000000 */
[----:B------:R-:W-:Y:S04]  /*6dc0*/  SHF.R.U32.HI R0, RZ, 0x15, R0 ;  /* 0x00000015ff007819 */ /* 0x000fe80000011600 */
[----:B------:R-:W-:Y:S11]  /*6dd0*/  LOP3.LUT P0, RZ, R0, 0x3, R46, 0x48, !PT ;  /* 0x0000000300ff7812 */ /* 0x000ff6000780482e */
[----:B------:R-:W-:Y:S02]  /*6de0*/  @!UPT UIADD3 URZ, UPT, UPT, URZ, URZ, URZ ;  /* 0x000000fffffff290 */ /* 0x000fe4000fffe0ff */
[----:B------:R-:W-:Y:S05]  /*6df0*/  @!P0 BRA `(.L_x_113) ;  /* 0x0000000000408947 */ /* 0x000fea0003800000 */
[----:B------:R-:W3:Y:S01]  /*6e00*/  LDCU.64 UR8, c[0x4][0x70] ;  /* 0x01000e00ff0877ac */ /* 0x000ee20008000a00 */
[----:B----4-:R-:W-:Y:S01]  /*6e10*/  MOV R3, 0x0 ;  /* 0x0000000000037802 */ /* 0x010fe20000000f00 */
[----:B------:R-:W-:Y:S02]  /*6e20*/  HFMA2 R12, -RZ, RZ, 0, 5.9604644775390625e-08 ;  /* 0x00000001ff0c7431 */ /* 0x000fe400000001ff */
[----:B-1----:R-:W-:Y:S02]  /*6e30*/  IMAD.MOV.U32 R8, RZ, RZ, 0x192 ;  /* 0x00000192ff087424 */ /* 0x002fe400078e00ff */
[----:B------:R-:W-:Y:S01]  /*6e40*/  IMAD.MOV.U32 R13, RZ, RZ, RZ ;  /* 0x000000ffff0d7224 */ /* 0x000fe200078e00ff */
[----:B------:R-:W1:Y:S01]  /*6e50*/  LDCU.64 UR6, c[0x4][0x78] ;  /* 0x01000f00ff0677ac */ /* 0x000e620008000a00 */
[----:B------:R-:W4:Y:S01]  /*6e60*/  LDC.64 R2, c[0x4][R3] ;  /* 0x0100000003027b82 */ /* 0x000f220000000a00 */
[----:B------:R-:W5:Y:S01]  /*6e70*/  LDCU.64 UR4, c[0x4][0x10] ;  /* 0x01000200ff0477ac */ /* 0x000f620008000a00 */
[----:B---3--:R-:W-:Y:S01]  /*6e80*/  MOV R5, UR9 ;  /* 0x0000000900057c02 */ /* 0x008fe20008000f00 */
[----:B------:R-:W-:Y:S01]  /*6e90*/  IMAD.U32 R4, RZ, RZ, UR8 ;  /* 0x00000008ff047e24 */ /* 0x000fe2000f8e00ff */
[----:B-1----:R-:W-:Y:S01]  /*6ea0*/  MOV R7, UR7 ;  /* 0x0000000700077c02 */ /* 0x002fe20008000f00 */
[----:B------:R-:W-:Y:S01]  /*6eb0*/  IMAD.U32 R6, RZ, RZ, UR6 ;  /* 0x00000006ff067e24 */ /* 0x000fe2000f8e00ff */
[----:B-----5:R-:W-:Y:S01]  /*6ec0*/  MOV R11, UR5 ;  /* 0x00000005000b7c02 */ /* 0x020fe20008000f00 */
[----:B------:R-:W-:Y:S02]  /*6ed0*/  IMAD.U32 R10, RZ, RZ, UR4 ;  /* 0x00000004ff0a7e24 */ /* 0x000fe4000f8e00ff */
[----:B------:R-:W-:Y:S07]  /*6ee0*/  LEPC R20, `(.L_x_113) ;  /* 0x000000001014794e */ /* 0x000fee0000000000 */
[----:B--2-4-:R-:W-:Y:S05]  /*6ef0*/  CALL.ABS.NOINC R2 ;  /* 0x0000000002007343 */ /* 0x014fea0003c00000 */
.L_x_113:
[----:B-1--4-:R-:W-:Y:S01]  /*6f00*/  SHF.L.U32 R3, R28, 0x10, RZ ;  /* 0x000000101c037819 */ /* 0x012fe200000006ff */
[----:B------:R-:W-:Y:S05]  /*6f10*/  WARPSYNC.ALL ;  /* 0x0000000000007948 */ /* 0x000fea0003800000 */
[----:B------:R-:W-:Y:S01]  /*6f20*/  R2UR UR4, R25 ;  /* 0x00000000190472ca */ /* 0x000fe200000e0000 */
[----:B------:R-:W-:Y:S01]  /*6f30*/  BSSY.RECONVERGENT B0, `(.L_x_114) ;  /* 0x0000056000007945 */ /* 0x000fe20003800200 */
[----:B------:R-:W-:Y:S02]  /*6f40*/  SHF.L.U32 R20, R30, 0x10, RZ ;  /* 0x000000101e147819 */ /* 0x000fe400000006ff */
[----:B------:R-:W-:Y:S02]  /*6f50*/  ISETP.NE.AND P6, PT, R59, RZ, PT ;  /* 0x000000ff3b00720c */ /* 0x000fe40003fc5270 */
[----:B------:R-:W-:Y:S07]  /*6f60*/  ISETP.NE.AND P0, PT, R56, RZ, PT ;  /* 0x000000ff3800720c */ /* 0x000fee0003f05270 */
[----:B------:R-:W1:Y:S02]  /*6f70*/  LDTM.16dp256bit.x4 R4, tmem[UR4+0x20] ;  /* 0x00002004000479ee */ /* 0x000e640008120000 */
[----:B-1----:R-:W-:Y:S01]  /*6f80*/  FMUL R0, R24, R4 ;  /* 0x0000000418007220 */ /* 0x002fe20000400000 */
[----:B------:R-:W-:Y:S01]  /*6f90*/  LOP3.LUT R4, R28, 0xffff0000, RZ, 0xc0, !PT ;  /* 0xffff00001c047812 */ /* 0x000fe200078ec0ff */
[C---:B------:R-:W-:Y:S01]  /*6fa0*/  FMUL R2, R24.reuse, R5 ;  /* 0x0000000518027220 */ /* 0x040fe20000400000 */
[----:B------:R-:W-:Y:S01]  /*6fb0*/  SHF.L.U32 R5, R29, 0x10, RZ ;  /* 0x000000101d057819 */ /* 0x000fe200000006ff */
[----:B------:R-:W-:Y:S01]  /*6fc0*/  FFMA R0, R27, R3, R0 ;  /* 0x000000031b007223 */ /* 0x000fe20000000000 */
[C---:B------:R-:W-:Y:S01]  /*6fd0*/  FMUL R3, R24.reuse, R6 ;  /* 0x0000000618037220 */ /* 0x040fe20000400000 */
[----:B------:R-:W-:Y:S01]  /*6fe0*/  LOP3.LUT R6, R29, 0xffff0000, RZ, 0xc0, !PT ;  /* 0xffff00001d067812 */ /* 0x000fe200078ec0ff */
[C---:B------:R-:W-:Y:S01]  /*6ff0*/  FFMA R2, R27.reuse, R4, R2 ;  /* 0x000000041b027223 */ /* 0x040fe20000000002 */
[C---:B------:R-:W-:Y:S01]  /*7000*/  FMUL R7, R24.reuse, R7 ;  /* 0x0000000718077220 */ /* 0x040fe20000400000 */
[C---:B------:R-:W-:Y:S01]  /*7010*/  FFMA R3, R27.reuse, R5, R3 ;  /* 0x000000051b037223 */ /* 0x040fe20000000003 */
[C---:B------:R-:W-:Y:S01]  /*7020*/  FMUL R4, R24.reuse, R8 ;  /* 0x0000000818047220 */ /* 0x040fe20000400000 */
[----:B------:R-:W-:Y:S01]  /*7030*/  FMUL R5, R24, R9 ;  /* 0x0000000918057220 */ /* 0x000fe20000400000 */
[----:B------:R-:W-:Y:S01]  /*7040*/  F2FP.BF16.F32.PACK_AB R32, R2, R0 ;  /* 0x000000000220723e */ /* 0x000fe200000010ff */
[C---:B------:R-:W-:Y:S01]  /*7050*/  FFMA R7, R27.reuse, R6, R7 ;  /* 0x000000061b077223 */ /* 0x040fe20000000007 */
[----:B------:R-:W-:Y:S01]  /*7060*/  LOP3.LUT R0, R30, 0xffff0000, RZ, 0xc0, !PT ;  /* 0xffff00001e007812 */ /* 0x000fe200078ec0ff */
[----:B------:R-:W-:Y:S01]  /*7070*/  FFMA R4, R27, R20, R4 ;  /* 0x000000141b047223 */ /* 0x000fe20000000004 */
[----:B------:R-:W-:Y:S01]  /*7080*/  SHF.L.U32 R2, R31, 0x10, RZ ;  /* 0x000000101f027819 */ /* 0x000fe200000006ff */
[----:B------:R-:W-:Y:S01]  /*7090*/  FMUL R6, R24, R10 ;  /* 0x0000000a18067220 */ /* 0x000fe20000400000 */
[----:B------:R-:W-:Y:S01]  /*70a0*/  F2FP.BF16.F32.PACK_AB R33, R7, R3 ;  /* 0x000000030721723e */ /* 0x000fe200000010ff */
[----:B------:R-:W-:Y:S01]  /*70b0*/  FFMA R5, R27, R0, R5 ;  /* 0x000000001b057223 */ /* 0x000fe20000000005 */
[----:B------:R-:W-:Y:S01]  /*70c0*/  LOP3.LUT R3, R31, 0xffff0000, RZ, 0xc0, !PT ;  /* 0xffff00001f037812 */ /* 0x000fe200078ec0ff */
[----:B------:R-:W-:Y:S01]  /*70d0*/  FFMA R6, R27, R2, R6 ;  /* 0x000000021b067223 */ /* 0x000fe20000000006 */
[----:B------:R-:W-:Y:S01]  /*70e0*/  SHF.L.U32 R7, R36, 0x10, RZ ;  /* 0x0000001024077819 */ /* 0x000fe200000006ff */
[----:B------:R-:W-:Y:S01]  /*70f0*/  FMUL R11, R24, R11 ;  /* 0x0000000b180b7220 */ /* 0x000fe20000400000 */
[----:B------:R-:W-:Y:S01]  /*7100*/  LOP3.LUT R0, R36, 0xffff0000, RZ, 0xc0, !PT ;  /* 0xffff000024007812 */ /* 0x000fe200078ec0ff */
[C---:B------:R-:W-:Y:S01]  /*7110*/  FMUL R8, R24.reuse, R12 ;  /* 0x0000000c18087220 */ /* 0x040fe20000400000 */
[----:B------:R-:W-:Y:S01]  /*7120*/  SHF.L.U32 R2, R37, 0x10, RZ ;  /* 0x0000001025027819 */ /* 0x000fe200000006ff */
[C---:B------:R-:W-:Y:S01]  /*7130*/  FMUL R9, R24.reuse, R13 ;  /* 0x0000000d18097220 */ /* 0x040fe20000400000 */
[----:B------:R-:W-:Y:S01]  /*7140*/  F2FP.BF16.F32.PACK_AB R34, R5, R4 ;  /* 0x000000040522723e */ /* 0x000fe200000010ff */
[----:B------:R-:W-:Y:S01]  /*7150*/  FFMA R11, R27, R3, R11 ;  /* 0x000000031b0b7223 */ /* 0x000fe2000000000b */
[----:B------:R-:W-:Y:S01]  /*7160*/  SHF.L.U32 R3, R39, 0x10, RZ ;  /* 0x0000001027037819 */ /* 0x000fe200000006ff */
[----:B------:R-:W-:Y:S01]  /*7170*/  FFMA R8, R27, R7, R8 ;  /* 0x000000071b087223 */ /* 0x000fe20000000008 */
[----:B------:R-:W-:Y:S01]  /*7180*/  LOP3.LUT R4, R39, 0xffff0000, RZ, 0xc0, !PT ;  /* 0xffff000027047812 */ /* 0x000fe200078ec0ff */
[----:B------:R-:W-:Y:S01]  /*7190*/  FFMA R9, R27, R0, R9 ;  /* 0x000000001b097223 */ /* 0x000fe20000000009 */
[----:B------:R-:W-:Y:S01]  /*71a0*/  LOP3.LUT R0, R37, 0xffff0000, RZ, 0xc0, !PT ;  /* 0xffff000025007812 */ /* 0x000fe200078ec0ff */
[C---:B------:R-:W-:Y:S01]  /*71b0*/  FMUL R10, R24.reuse, R14 ;  /* 0x0000000e180a7220 */ /* 0x040fe20000400000 */
[----:B------:R-:W-:Y:S01]  /*71c0*/  F2FP.BF16.F32.PACK_AB R35, R11, R6 ;  /* 0x000000060b23723e */ /* 0x000fe200000010ff */
[----:B------:R-:W-:Y:S01]  /*71d0*/  FMUL R15, R24, R15 ;  /* 0x0000000f180f7220 */ /* 0x000fe20000400000 */
[----:B------:R-:W-:Y:S01]  /*71e0*/  F2FP.BF16.F32.PACK_AB R8, R9, R8 ;  /* 0x000000080908723e */ /* 0x000fe200000010ff */
[C---:B------:R-:W-:Y:S01]  /*71f0*/  FFMA R10, R27.reuse, R2, R10 ;  /* 0x000000021b0a7223 */ /* 0x040fe2000000000a */
[C---:B------:R-:W-:Y:S01]  /*7200*/  SHF.L.U32 R2, R38.reuse, 0x10, RZ ;  /* 0x0000001026027819 */ /* 0x040fe200000006ff */
[----:B------:R-:W-:Y:S01]  /*7210*/  FFMA R15, R27, R0, R15 ;  /* 0x000000001b0f7223 */ /* 0x000fe2000000000f */
[----:B------:R-:W-:Y:S01]  /*7220*/  LOP3.LUT R0, R38, 0xffff0000, RZ, 0xc0, !PT ;  /* 0xffff000026007812 */ /* 0x000fe200078ec0ff */
[----:B------:R1:W-:Y:S01]  /*7230*/  STSM.16.M88.4 [R61+0x1200], R32 ;  /* 0x001200203d007844 */ /* 0x0003e20000000200 */
[C---:B------:R-:W-:Y:S01]  /*7240*/  FMUL R12, R24.reuse, R16 ;  /* 0x00000010180c7220 */ /* 0x040fe20000400000 */
[C---:B------:R-:W-:Y:S01]  /*7250*/  FMUL R13, R24.reuse, R17 ;  /* 0x00000011180d7220 */ /* 0x040fe20000400000 */
[----:B------:R-:W-:Y:S01]  /*7260*/  F2FP.BF16.F32.PACK_AB R9, R15, R10 ;  /* 0x0000000a0f09723e */ /* 0x000fe200000010ff */
[C---:B------:R-:W-:Y:S01]  /*7270*/  FMUL R14, R24.reuse, R18 ;  /* 0x00000012180e7220 */ /* 0x040fe20000400000 */
[----:B------:R-:W-:Y:S01]  /*7280*/  FMUL R19, R24, R19 ;  /* 0x0000001318137220 */ /* 0x000fe20000400000 */
[C---:B------:R-:W-:Y:S01]  /*7290*/  FFMA R12, R27.reuse, R2, R12 ;  /* 0x000000021b0c7223 */ /* 0x040fe2000000000c */
[----:B------:R-:W-:Y:S01]  /*72a0*/  MOV R2, UR46 ;  /* 0x0000002e00027c02 */ /* 0x000fe20008000f00 */
[C---:B------:R-:W-:Y:S01]  /*72b0*/  FFMA R13, R27.reuse, R0, R13 ;  /* 0x000000001b0d7223 */ /* 0x040fe2000000000d */
[C---:B------:R-:W-:Y:S01]  /*72c0*/  FFMA R14, R27.reuse, R3, R14 ;  /* 0x000000031b0e7223 */ /* 0x040fe2000000000e */
[----:B------:R-:W-:Y:S01]  /*72d0*/  FFMA R19, R27, R4, R19 ;  /* 0x000000041b137223 */ /* 0x000fe20000000013 */
[----:B------:R-:W-:Y:S02]  /*72e0*/  @P6 LEA R2, R2, UR44, 0x3 ;  /* 0x0000002c02026c11 */ /* 0x000fe4000f8e18ff */
[----:B------:R-:W-:Y:S02]  /*72f0*/  F2FP.BF16.F32.PACK_AB R10, R13, R12 ;  /* 0x0000000c0d0a723e */ /* 0x000fe400000010ff */
[----:B------:R-:W-:Y:S02]  /*7300*/  F2FP.BF16.F32.PACK_AB R11, R19, R14 ;  /* 0x0000000e130b723e */ /* 0x000fe400000010ff */
[----:B------:R-:W-:Y:S02]  /*7310*/  MOV R0, UR47 ;  /* 0x0000002f00007c02 */ /* 0x000fe40008000f00 */
[----:B------:R-:W-:Y:S01]  /*7320*/  @P6 IADD3 R2, PT, PT, R2, 0x60, RZ ;  /* 0x0000006002026810 */ /* 0x000fe20007ffe0ff */
[----:B------:R1:W-:Y:S01]  /*7330*/  STSM.16.M88.4 [R60+0x1200], R8 ;  /* 0x001200083c007844 */ /* 0x0003e20000000200 */
[----:B------:R-:W-:Y:S02]  /*7340*/  @P6 SHF.L.U32 R3, R54, 0x1f, RZ ;  /* 0x0000001f36036819 */ /* 0x000fe400000006ff */
[----:B------:R-:W-:Y:S01]  /*7350*/  @P6 PRMT R0, R0, 0x654, R2 ;  /* 0x0000065400006816 */ /* 0x000fe20000000002 */
[----:B------:R-:W-:Y:S01]  /*7360*/  @!PT LDS RZ, [RZ] ;  /* 0x00000000fffff984 */ /* 0x000fe20000000800 */
[----:B------:R-:W-:Y:S01]  /*7370*/  @!PT LDS RZ, [RZ] ;  /* 0x00000000fffff984 */ /* 0x000fe20000000800 */
[----:B------:R-:W-:Y:S01]  /*7380*/  @!PT LDS RZ, [RZ] ;  /* 0x00000000fffff984 */ /* 0x000fe20000000800 */
[----:B------:R-:W-:Y:S01]  /*7390*/  @!PT LDS RZ, [RZ] ;  /* 0x00000000fffff984 */ /* 0x000fe20000000800 */
[----:B------:R3:W-:Y:S06]  /*73a0*/  MEMBAR.ALL.CTA ;  /* 0x0000000000007992 */ /* 0x0007ec0000008000 */
[----:B---3--:R-:W3:Y:S01]  /*73b0*/  FENCE.VIEW.ASYNC.S ;  /* 0x00000000000073c6 */ /* 0x008ee20000000000 */
[----:B------:R-:W-:Y:S01]  /*73c0*/  LEA R2, R62, UR44, 0x3 ;  /* 0x0000002c3e027c11 */ /* 0x000fe2000f8e18ff */
[----:B---3--:R-:W-:Y:S06]  /*73d0*/  BAR.SYNC.DEFER_BLOCKING 0x1, 0x80 ;  /* 0x0042000000007b1d */ /* 0x008fec0000010000 */
[----:B------:R-:W-:Y:S05]  /*73e0*/  @P0 BRA `(.L_x_115) ;  /* 0x0000000000280947 */ /* 0x000fea0003800000 */
[----:B------:R-:W3:Y:S01]  /*73f0*/  LDCU.64 UR6, c[0x0][0x348] ;  /* 0x00006900ff0677ac */ /* 0x000ee20008000a00 */
[----:B------:R-:W-:Y:S02]  /*7400*/  UIADD3 UR9, UPT, UPT, UR49, 0x20, URZ ;  /* 0x0000002031097890 */ /* 0x000fe4000fffe0ff */
[----:B------:R-:W-:Y:S01]  /*7410*/  UIADD3 UR8, UPT, UPT, UR44, 0x1200, URZ ;  /* 0x000012002c087890 */ /* 0x000fe2000fffe0ff */
[----:B------:R-:W-:Y:S01]  /*7420*/  UMOV UR10, UR50 ;  /* 0x00000032000a7c82 */ /* 0x000fe20008000000 */
[----:B------:R-:W-:Y:S01]  /*7430*/  UMOV UR11, UR36 ;  /* 0x00000024000b7c82 */ /* 0x000fe20008000000 */
[----:B---3--:R-:W-:Y:S04]  /*7440*/  UIADD3 UR4, UP0, UPT, UR6, 0x680, URZ ;  /* 0x0000068006047890 */ /* 0x008fe8000ff1e0ff */
[----:B------:R-:W-:Y:S09]  /*7450*/  UIADD3.X UR5, UPT, UPT, URZ, UR7, URZ, UP0, !UPT ;  /* 0x00000007ff057290 */ /* 0x000ff200087fe4ff */
[----:B------:R3:W-:Y:S01]  /*7460*/  UTMASTG.3D [UR8], [UR4] ;  /* 0x00000008040073b5 */ /* 0x0007e20008010000 */
[----:B------:R0:W-:Y:S01]  /*7470*/  UTMACMDFLUSH ;  /* 0x00000000000079b7 */ /* 0x0001e20000000000 */
[----:B---3--:R-:W-:Y:S04]  /*7480*/  DEPBAR.LE SB0, 0x1 ;  /* 0x000080400000791a */ /* 0x008fe80000000000 */
.L_x_115:
[----:B------:R-:W-:Y:S05]  /*7490*/  BSYNC.RECONVERGENT B0 ;  /* 0x0000000000007941 */ /* 0x000fea0003800200 */
.L_x_114:
[----:B------:R-:W-:Y:S01]  /*74a0*/  BAR.SYNC.DEFER_BLOCKING 0x1, 0x80 ;  /* 0x0042000000007b1d */ /* 0x000fe20000010000 */
[----:B------:R-:W-:Y:S04]  /*74b0*/  UIADD3 UR4, UPT, UPT, UR46, 0x1, URZ ;  /* 0x000000012e047890 */ /* 0x000fe8000fffe0ff */
[----:B------:R-:W-:Y:S04]  /*74c0*/  UISETP.NE.AND UP0, UPT, UR4, 0x4, UPT ;  /* 0x000000040400788c */ /* 0x000fe8000bf05270 */
[----:B------:R-:W-:Y:S01]  /*74d0*/  USEL UR45, UR4, URZ, UP0 ;  /* 0x000000ff042d7287 */ /* 0x000fe20008000000 */
[----:B------:R3:W-:Y:S01]  /*74e0*/  @P6 SYNCS.ARRIVE.TRANS64.RED.A1T0 RZ, [R0+URZ], RZ ;  /* 0x000000ff00ff69a7 */ /* 0x0007e200081004ff */
[----:B------:R-:W-:Y:S01]  /*74f0*/  BSSY B1, `(.L_x_116) ;  /* 0x0000014000017945 */ /* 0x000fe20003800000 */
[----:B------:R-:W4:Y:S02]  /*7500*/  @P6 SYNCS.PHASECHK.TRANS64.TRYWAIT P0, [R2+URZ+0x40], R3 ;  /* 0x00004003020065a7 */ /* 0x000f2400080011ff */
[----:B----4-:R-:W-:Y:S01]  /*7510*/  @P6 SEL R64, RZ, 0x1, !P0 ;  /* 0x00000001ff406807 */ /* 0x010fe20004000000 */
[----:B---3--:R-:W-:Y:S06]  /*7520*/  @!P6 BRA `(.L_x_117) ;  /* 0x000000000040e947 */ /* 0x008fec0003800000 */
[----:B------:R-:W-:Y:S01]  /*7530*/  ISETP.NE.AND P1, PT, R65, RZ, PT ;  /* 0x000000ff4100720c */ /* 0x000fe20003f25270 */
[----:B------:R-:W-:Y:S01]  /*7540*/  BSSY B0, `(.L_x_118) ;  /* 0x0000009000007945 */ /* 0x000fe20003800000 */
[----:B------:R-:W-:Y:S11]  /*7550*/  ISETP.NE.AND P0, PT, R64, RZ, PT ;  /* 0x000000ff4000720c */ /* 0x000ff60003f05270 */
[----:B------:R-:W-:Y:S05]  /*7560*/  @P1 IMAD R3, R62, 0x1000, R63 ;  /* 0x000010003e031824 */ /* 0x000fea00078e023f */
[----:B------:R-:W-:Y:S05]  /*7570*/  @P1 IADD3 R0, PT, PT, R3, UR44, RZ ;  /* 0x0000002c03001c10 */ /* 0x000fea000fffe0ff */
[----:B------:R-:W-:Y:S01]  /*7580*/  @P1 IMAD.IADD R0, R55, 0x1, R0 ;  /* 0x0000000137001824 */ /* 0x000fe200078e0200 */
[----:B------:R-:W-:Y:S06]  /*7590*/  @P0 BRA `(.L_x_119) ;  /* 0x00000000000c0947 */ /* 0x000fec0003800000 */
[----:B------:R-:W-:Y:S04]  /*75a0*/  SHF.L.U32 R4, R54, 0x1f, RZ ;  /* 0x0000001f36047819 */ /* 0x000fe800000006ff */
[----:B------:R-:W3:Y:S02]  /*75b0*/  SYNCS.PHASECHK.TRANS64.TRYWAIT P0, [R2+URZ+0x40], R4 ;  /* 0x00004004020075a7 */ /* 0x000ee400080011ff */
[----:B---3--:R-:W-:Y:S05]  /*75c0*/  @!P0 BRA `(.L_x_120) ;  /* 0x0000001c00948947 */ /* 0x008fea0003800000 */
.L_x_119:
[----:B------:R-:W-:Y:S05]  /*75d0*/  BSYNC B0 ;  /* 0x0000000000007941 */ /* 0x000fea0003800000 */
.L_x_118:
[----:B------:R-:W-:Y:S02]  /*75e0*/  ISETP.NE.AND P0, PT, R65, RZ, PT ;  /* 0x000000ff4100720c */ /* 0x000fe40003f05270 */
[----:B------:R-:W-:Y:S11]  /*75f0*/  IADD3 R62, PT, PT, R62, 0x1, RZ ;  /* 0x000000013e3e7810 */ /* 0x000ff60007ffe0ff */
[----:B------:R-:W-:Y:S05]  /*7600*/  @P0 WARPSYNC.ALL ;  /* 0x0000000000000948 */ /* 0x000fea0003800000 */
[----:B------:R4:W1:Y:S04]  /*7610*/  @P0 LDSM.16.M88.4 R28, [R3+UR44+0x200] ;  /* 0x0002002c031c083b */ /* 0x0008680008000200 */
[----:B------:R4:W1:Y:S02]  /*7620*/  @P0 LDSM.16.M88.4 R36, [R0+0x200] ;  /* 0x000200000024083b */ /* 0x0008640000000200 */
.L_x_117:
[----:B------:R-:W-:Y:S05]  /*7630*/  BSYNC B1 ;  /* 0x0000000000017941 */ /* 0x000fea0003800000 */
.L_x_116:
[----:B----4-:R-:W-:Y:S05]  /*7640*/  VIADD R0, R25, 0x40 ;  /* 0x0000004019007836 */ /* 0x010fea0000000000 */
[----:B------:R-:W-:Y:S04]  /*7650*/  SHF.R.U32.HI R0, RZ, 0x15, R0 ;  /* 0x00000015ff007819 */ /* 0x000fe80000011600 */
[----:B------:R-:W-:Y:S11]  /*7660*/  LOP3.LUT P0, RZ, R0, 0x3, R46, 0x48, !PT ;  /* 0x0000000300ff7812 */ /* 0x000ff6000780482e */
[----:B------:R-:W-:Y:S02]  /*7670*/  @!UPT UIADD3 URZ, UPT, UPT, URZ, URZ, URZ ;  /* 0x000000fffffff290 */ /* 0x000fe4000fffe0ff */
[----:B------:R-:W-:Y:S05]  /*7680*/  @!P0 BRA `(.L_x_121) ;  /* 0x0000000000408947 */ /* 0x000fea0003800000 */
[----:B------:R-:W4:Y:S01]  /*7690*/  LDCU.64 UR8, c[0x4][0x70] ;  /* 0x01000e00ff0877ac */ /* 0x000f220008000a00 */
[----:B------:R-:W-:Y:S01]  /*76a0*/  MOV R3, 0x0 ;  /* 0x0000000000037802 */ /* 0x000fe20000000f00 */
[----:B------:R-:W-:Y:S02]  /*76b0*/  HFMA2 R12, -RZ, RZ, 0, 5.9604644775390625e-08 ;  /* 0x00000001ff0c7431 */ /* 0x000fe400000001ff */
[----:B-1----:R-:W-:Y:S02]  /*76c0*/  IMAD.MOV.U32 R8, RZ, RZ, 0x192 ;  /* 0x00000192ff087424 */ /* 0x002fe400078e00ff */
[----:B------:R-:W-:Y:S01]  /*76d0*/  IMAD.MOV.U32 R13, RZ, RZ, RZ ;  /* 0x000000ffff0d7224 */ /* 0x000fe200078e00ff */
[----:B------:R-:W1:Y:S01]  /*76e0*/  LDCU.64 UR6, c[0x4][0x78] ;  /* 0x01000f00ff0677ac */ /* 0x000e620008000a00 */
[----:B---3--:R-:W3:Y:S01]  /*76f0*/  LDC.64 R2, c[0x4][R3] ;  /* 0x0100000003027b82 */ /* 0x008ee20000000a00 */
[----:B------:R-:W5:Y:S01]  /*7700*/  LDCU.64 UR4, c[0x4][0x10] ;  /* 0x01000200ff0477ac */ /* 0x000f620008000a00 */
[----:B----4-:R-:W-:Y:S01]  /*7710*/  MOV R5, UR9 ;  /* 0x0000000900057c02 */ /* 0x010fe20008000f00 */
[----:B------:R-:W-:Y:S01]  /*7720*/  IMAD.U32 R4, RZ, RZ, UR8 ;  /* 0x00000008ff047e24 */ /* 0x000fe2000f8e00ff */
[----:B-1----:R-:W-:Y:S01]  /*7730*/  MOV R7, UR7 ;  /* 0x0000000700077c02 */ /* 0x002fe20008000f00 */
[----:B------:R-:W-:Y:S01]  /*7740*/  IMAD.U32 R6, RZ, RZ, UR6 ;  /* 0x00000006ff067e24 */ /* 0x000fe2000f8e00ff */
[----:B-----5:R-:W-:Y:S01]  /*7750*/  MOV R11, UR5 ;  /* 0x00000005000b7c02 */ /* 0x020fe20008000f00 */
[----:B------:R-:W-:Y:S02]  /*7760*/  IMAD.U32 R10, RZ, RZ, UR4 ;  /* 0x00000004ff0a7e24 */ /* 0x000fe4000f8e00ff */
[----:B------:R-:W-:Y:S07]  /*7770*/  LEPC R20, `(.L_x_121) ;  /* 0x000000001014794e */ /* 0x000fee0000000000 */
[----:B--23--:R-:W-:Y:S05]  /*7780*/  CALL.ABS.NOINC R2 ;  /* 0x0000000002007343 */ /* 0x00cfea0003c00000 */
.L_x_121:
[----:B-1----:R-:W-:Y:S01]  /*7790*/  SHF.L.U32 R3, R28, 0x10, RZ ;  /* 0x000000101c037819 */ /* 0x002fe200000006ff */
[----:B------:R-:W-:Y:S05]  /*77a0*/  WARPSYNC.ALL ;  /* 0x0000000000007948 */ /* 0x000fea0003800000 */
[----:B------:R-:W-:Y:S01]  /*77b0*/  R2UR UR4, R25 ;  /* 0x00000000190472ca */ /* 0x000fe200000e0000 */
[----:B------:R-:W-:Y:S01]  /*77c0*/  BSSY.RECONVERGENT B0, `(.L_x_122) ;  /* 0x0000056000007945 */ /* 0x000fe20003800200 */
[----:B------:R-:W-:Y:S02]  /*77d0*/  SHF.L.U32 R20, R30, 0x10, RZ ;  /* 0x000000101e147819 */ /* 0x000fe400000006ff */
[----:B------:R-:W-:Y:S02]  /*77e0*/  ISETP.NE.AND P6, PT, R59, RZ, PT ;  /* 0x000000ff3b00720c */ /* 0x000fe40003fc5270 */
[----:B------:R-:W-:Y:S07]  /*77f0*/  ISETP.NE.AND P0, PT, R56, RZ, PT ;  /* 0x000000ff3800720c */ /* 0x000fee0003f05270 */
[----:B---3--:R-:W1:Y:S02]  /*7800*/  LDTM.16dp256bit.x4 R4, tmem[UR4+0x40] ;  /* 0x00004004000479ee */ /* 0x008e640008120000 */
        /* <DEDUP_REMOVED lines=60> */
[----:B------:R-:W-:Y:S02]  /*7bd0*/  LEA R3, R62, UR44, 0x3 ;  /* 0x0000002c3e037c11 */ /* 0x000fe4000f8e18ff */
[----:B------:R-:W-:Y:S01]  /*7be0*/  @P6 PRMT R0, R0, 0x654, R2 ;  /* 0x0000065400006816 */ /* 0x000fe20000000002 */
[----:B------:R-:W-:Y:S01]  /*7bf0*/  @!PT LDS RZ, [RZ] ;  /* 0x00000000fffff984 */ /* 0x000fe20000000800 */
[----:B------:R-:W-:Y:S01]  /*7c00*/  @!PT LDS RZ, [RZ] ;  /* 0x00000000fffff984 */ /* 0x000fe20000000800 */
[----:B------:R-:W-:Y:S01]  /*7c10*/  @!PT LDS RZ, [RZ] ;  /* 0x00000000fffff984 */ /* 0x000fe20000000800 */
[----:B------:R-:W-:Y:S01]  /*7c20*/  @!PT LDS RZ, [RZ] ;  /* 0x00000000fffff984 */ /* 0x000fe20000000800 */
[----:B------:R3:W-:Y:S06]  /*7c30*/  MEMBAR.ALL.CTA ;  /* 0x0000000000007992 */ /* 0x0007ec0000008000 */
[----:B---3--:R-:W3:Y:S01]  /*7c40*/  FENCE.VIEW.ASYNC.S ;  /* 0x00000000000073c6 */ /* 0x008ee20000000000 */
[----:B------:R-:W-:Y:S01]  /*7c50*/  @P6 SHF.L.U32 R2, R54, 0x1f, RZ ;  /* 0x0000001f36026819 */ /* 0x000fe200000006ff */
        /* <DEDUP_REMOVED lines=12> */
.L_x_123:
[----:B------:R-:W-:Y:S05]  /*7d20*/  BSYNC.RECONVERGENT B0 ;  /* 0x0000000000007941 */ /* 0x000fea0003800200 */
.L_x_122:
        /* <DEDUP_REMOVED lines=19> */
.L_x_127:
[----:B------:R-:W-:Y:S05]  /*7e60*/  BSYNC B0 ;  /* 0x0000000000007941 */ /* 0x000fea0003800000 */
.L_x_126:
[----:B------:R-:W-:Y:S11]  /*7e70*/  ISETP.NE.AND P0, PT, R65, RZ, PT ;  /* 0x000000ff4100720c */ /* 0x000ff60003f05270 */
[----:B------:R-:W-:Y:S02]  /*7e80*/  @!UPT UIADD3 URZ, UPT, UPT, URZ, URZ, URZ ;  /* 0x000000fffffff290 */ /* 0x000fe4000fffe0ff */
[----:B------:R-:W-:Y:S05]  /*7e90*/  @P0 WARPSYNC.ALL ;  /* 0x0000000000000948 */ /* 0x000fea0003800000 */
[----:B------:R4:W1:Y:S04]  /*7ea0*/  @P0 LDSM.16.M88.4 R28, [R62+UR44+0x200] ;  /* 0x0002002c3e1c083b */ /* 0x0008680008000200 */
[----:B------:R4:W1:Y:S02]  /*7eb0*/  @P0 LDSM.16.M88.4 R36, [R2+0x200] ;  /* 0x000200000224083b */ /* 0x0008640000000200 */
.L_x_125:
[----:B------:R-:W-:Y:S05]  /*7ec0*/  BSYNC B1 ;  /* 0x0000000000017941 */ /* 0x000fea0003800000 */
.L_x_124:
[----:B---3--:R-:W-:Y:S05]  /*7ed0*/  VIADD R0, R25, 0x60 ;  /* 0x0000006019007836 */ /* 0x008fea0000000000 */
[----:B------:R-:W-:Y:S04]  /*7ee0*/  SHF.R.U32.HI R0, RZ, 0x15, R0 ;  /* 0x00000015ff007819 */ /* 0x000fe80000011600 */
[----:B------:R-:W-:Y:S11]  /*7ef0*/  LOP3.LUT P0, RZ, R0, 0x3, R46, 0x48, !PT ;  /* 0x0000000300ff7812 */ /* 0x000ff6000780482e */
[----:B------:R-:W-:Y:S02]  /*7f00*/  @!UPT UIADD3 URZ, UPT, UPT, URZ, URZ, URZ ;  /* 0x000000fffffff290 */ /* 0x000fe4000fffe0ff */
[----:B------:R-:W-:Y:S05]  /*7f10*/  @!P0 BRA `(.L_x_129) ;  /* 0x0000000000408947 */ /* 0x000fea0003800000 */
[----:B------:R-:W3:Y:S01]  /*7f20*/  LDCU.64 UR8, c[0x4][0x70] ;  /* 0x01000e00ff0877ac */ /* 0x000ee20008000a00 */
[----:B------:R-:W-:Y:S01]  /*7f30*/  MOV R3, 0x0 ;  /* 0x0000000000037802 */ /* 0x000fe20000000f00 */
[----:B------:R-:W-:Y:S02]  /*7f40*/  HFMA2 R12, -RZ, RZ, 0, 5.9604644775390625e-08 ;  /* 0x00000001ff0c7431 */ /* 0x000fe400000001ff */
[----:B-1----:R-:W-:Y:S02]  /*7f50*/  IMAD.MOV.U32 R8, RZ, RZ, 0x192 ;  /* 0x00000192ff087424 */ /* 0x002fe400078e00ff */
[----:B------:R-:W-:Y:S01]  /*7f60*/  IMAD.MOV.U32 R13, RZ, RZ, RZ ;  /* 0x000000ffff0d7224 */ /* 0x000fe200078e00ff */
[----:B------:R-:W1:Y:S01]  /*7f70*/  LDCU.64 UR6, c[0x4][0x78] ;  /* 0x01000f00ff0677ac */ /* 0x000e620008000a00 */
[----:B----4-:R-:W4:Y:S01]  /*7f80*/  LDC.64 R2, c[0x4][R3] ;  /* 0x0100000003027b82 */ /* 0x010f220000000a00 */
        /* <DEDUP_REMOVED lines=9> */
.L_x_129:
[----:B------:R-:W-:Y:S01]  /*8020*/  ISETP.NE.AND P0, PT, R56, RZ, PT ;  /* 0x000000ff3800720c */ /* 0x000fe20003f05270 */
[----:B------:R-:W-:Y:S05]  /*8030*/  WARPSYNC.ALL ;  /* 0x0000000000007948 */ /* 0x000fea0003800000 */
[----:B------:R-:W-:Y:S01]  /*8040*/  R2UR UR4, R25 ;  /* 0x00000000190472ca */ /* 0x000fe200000e0000 */
[----:B------:R-:W-:Y:S01]  /*8050*/  BSSY.RECONVERGENT B0, `(.L_x_130) ;  /* 0x0000053000007945 */ /* 0x000fe20003800200 */
[C---:B-1----:R-:W-:Y:S02]  /*8060*/  SHF.L.U32 R0, R28.reuse, 0x10, RZ ;  /* 0x000000101c007819 */ /* 0x042fe400000006ff */
[----:B----4-:R-:W-:Y:S02]  /*8070*/  LOP3.LUT R2, R28, 0xffff0000, RZ, 0xc0, !PT ;  /* 0xffff00001c027812 */ /* 0x010fe400078ec0ff */
[C---:B------:R-:W-:Y:S02]  /*8080*/  SHF.L.U32 R3, R29.reuse, 0x10, RZ ;  /* 0x000000101d037819 */ /* 0x040fe400000006ff */
[----:B------:R-:W-:Y:S02]  /*8090*/  LOP3.LUT R20, R29, 0xffff0000, RZ, 0xc0, !PT ;  /* 0xffff00001d147812 */ /* 0x000fe400078ec0ff */
[C---:B------:R-:W-:Y:S02]  /*80a0*/  SHF.L.U32 R21, R30.reuse, 0x10, RZ ;  /* 0x000000101e157819 */ /* 0x040fe400000006ff */
[----:B------:R-:W-:Y:S01]  /*80b0*/  LOP3.LUT R25, R30, 0xffff0000, RZ, 0xc0, !PT ;  /* 0xffff00001e197812 */ /* 0x000fe200078ec0ff */
[----:B------:R-:W1:Y:S01]  /*80c0*/  LDTM.16dp256bit.x4 R4, tmem[UR4+0x60] ;  /* 0x00006004000479ee */ /* 0x000e620008120000 */
[----:B------:R-:W-:Y:S01]  /*80d0*/  R2UR UR4, R26 ;  /* 0x000000001a0472ca */ /* 0x000fe200000e0000 */
[----:B------:R-:W-:Y:S01]  /*80e0*/  NOP ;  /* 0x0000000000007918 */ /* 0x000fe20000000000 */
[C---:B------:R-:W-:Y:S02]  /*80f0*/  SHF.L.U32 R26, R31.reuse, 0x10, RZ ;  /* 0x000000101f1a7819 */ /* 0x040fe400000006ff */
[----:B------:R-:W-:Y:S02]  /*8100*/  LOP3.LUT R28, R31, 0xffff0000, RZ, 0xc0, !PT ;  /* 0xffff00001f1c7812 */ /* 0x000fe400078ec0ff */
[C---:B------:R-:W-:Y:S02]  /*8110*/  SHF.L.U32 R29, R36.reuse, 0x10, RZ ;  /* 0x00000010241d7819 */ /* 0x040fe400000006ff */
[----:B------:R-:W-:Y:S02]  /*8120*/  LOP3.LUT R30, R36, 0xffff0000, RZ, 0xc0, !PT ;  /* 0xffff0000241e7812 */ /* 0x000fe400078ec0ff */
[C---:B------:R-:W-:Y:S02]  /*8130*/  SHF.L.U32 R31, R37.reuse, 0x10, RZ ;  /* 0x00000010251f7819 */ /* 0x040fe400000006ff */
[----:B------:R-:W-:Y:S01]  /*8140*/  LOP3.LUT R32, R37, 0xffff0000, RZ, 0xc0, !PT ;  /* 0xffff000025207812 */ /* 0x000fe200078ec0ff */
[----:B------:R-:W-:Y:S01]  /*8150*/  UIADD3 UR4, UPT, UPT, UR4, 0xd0, URZ ;  /* 0x000000d004047890 */ /* 0x000fe2000fffe0ff */
[C---:B------:R-:W-:Y:S02]  /*8160*/  SHF.L.U32 R33, R38.reuse, 0x10, RZ ;  /* 0x0000001026217819 */ /* 0x040fe400000006ff */
[----:B------:R-:W-:Y:S01]  /*8170*/  LOP3.LUT R34, R38, 0xffff0000, RZ, 0xc0, !PT ;  /* 0xffff000026227812 */ /* 0x000fe200078ec0ff */
[----:B------:R-:W-:Y:S01]  /*8180*/  UPRMT UR4, UR47, 0x654, UR4 ;  /* 0x000006542f047896 */ /* 0x000fe20008000004 */
[C---:B------:R-:W-:Y:S02]  /*8190*/  SHF.L.U32 R35, R39.reuse, 0x10, RZ ;  /* 0x0000001027237819 */ /* 0x040fe400000006ff */
[----:B------:R-:W-:Y:S01]  /*81a0*/  LOP3.LUT R36, R39, 0xffff0000, RZ, 0xc0, !PT ;  /* 0xffff000027247812 */ /* 0x000fe200078ec0ff */
[C---:B-1----:R-:W-:Y:S01]  /*81b0*/  FMUL R4, R24.reuse, R4 ;  /* 0x0000000418047220 */ /* 0x042fe20000400000 */
[C---:B------:R-:W-:Y:S01]  /*81c0*/  FMUL R5, R24.reuse, R5 ;  /* 0x0000000518057220 */ /* 0x040fe20000400000 */
[C---:B------:R-:W-:Y:S03]  /*81d0*/  FMUL R6, R24.reuse, R6 ;  /* 0x0000000618067220 */ /* 0x040fe60000400000 */
[----:B------:R-:W-:Y:S01]  /*81e0*/  SYNCS.ARRIVE.TRANS64.RED.A1T0 RZ, [UR4], RZ ;  /* 0x000000ffffff79a7 */ /* 0x000fe20008100404 */
[C---:B------:R-:W-:Y:S01]  /*81f0*/  FFMA R4, R27.reuse, R0, R4 ;  /* 0x000000001b047223 */ /* 0x040fe20000000004 */
[C---:B------:R-:W-:Y:S01]  /*8200*/  FFMA R5, R27.reuse, R2, R5 ;  /* 0x000000021b057223 */ /* 0x040fe20000000005 */
[----:B------:R-:W-:Y:S01]  /*8210*/  FFMA R6, R27, R3, R6 ;  /* 0x000000031b067223 */ /* 0x000fe20000000006 */
[C---:B------:R-:W-:Y:S01]  /*8220*/  FMUL R7, R24.reuse, R7 ;  /* 0x0000000718077220 */ /* 0x040fe20000400000 */
[C---:B------:R-:W-:Y:S01]  /*8230*/  FMUL R8, R24.reuse, R8 ;  /* 0x0000000818087220 */ /* 0x040fe20000400000 */
[C---:B------:R-:W-:Y:S01]  /*8240*/  FMUL R9, R24.reuse, R9 ;  /* 0x0000000918097220 */ /* 0x040fe20000400000 */
[----:B------:R-:W-:Y:S01]  /*8250*/  F2FP.BF16.F32.PACK_AB R4, R5, R4 ;  /* 0x000000040504723e */ /* 0x000fe200000010ff */
[C---:B------:R-:W-:Y:S01]  /*8260*/  FFMA R7, R27.reuse, R20, R7 ;  /* 0x000000141b077223 */ /* 0x040fe20000000007 */
[C---:B------:R-:W-:Y:S01]  /*8270*/  FFMA R8, R27.reuse, R21, R8 ;  /* 0x000000151b087223 */ /* 0x040fe20000000008 */
[C---:B------:R-:W-:Y:S01]  /*8280*/  FFMA R9, R27.reuse, R25, R9 ;  /* 0x000000191b097223 */ /* 0x040fe20000000009 */
[C---:B------:R-:W-:Y:S01]  /*8290*/  FMUL R0, R24.reuse, R10 ;  /* 0x0000000a18007220 */ /* 0x040fe20000400000 */
[C---:B------:R-:W-:Y:S01]  /*82a0*/  FMUL R2, R24.reuse, R11 ;  /* 0x0000000b18027220 */ /* 0x040fe20000400000 */
[C---:B------:R-:W-:Y:S01]  /*82b0*/  FMUL R3, R24.reuse, R12 ;  /* 0x0000000c18037220 */ /* 0x040fe20000400000 */
[C---:B------:R-:W-:Y:S01]  /*82c0*/  FMUL R10, R24.reuse, R13 ;  /* 0x0000000d180a7220 */ /* 0x040fe20000400000 */
[C---:B------:R-:W-:Y:S01]  /*82d0*/  FFMA R0, R27.reuse, R26, R0 ;  /* 0x0000001a1b007223 */ /* 0x040fe20000000000 */
[C---:B------:R-:W-:Y:S01]  /*82e0*/  FMUL R11, R24.reuse, R14 ;  /* 0x0000000e180b7220 */ /* 0x040fe20000400000 */
[C---:B------:R-:W-:Y:S01]  /*82f0*/  FFMA R2, R27.reuse, R28, R2 ;  /* 0x0000001c1b027223 */ /* 0x040fe20000000002 */
[C---:B------:R-:W-:Y:S01]  /*8300*/  FMUL R15, R24.reuse, R15 ;  /* 0x0000000f180f7220 */ /* 0x040fe20000400000 */
[C---:B------:R-:W-:Y:S01]  /*8310*/  FMUL R12, R24.reuse, R16 ;  /* 0x00000010180c7220 */ /* 0x040fe20000400000 */
[C---:B------:R-:W-:Y:S01]  /*8320*/  FFMA R3, R27.reuse, R29, R3 ;  /* 0x0000001d1b037223 */ /* 0x040fe20000000003 */
[C---:B------:R-:W-:Y:S01]  /*8330*/  FMUL R13, R24.reuse, R17 ;  /* 0x00000011180d7220 */ /* 0x040fe20000400000 */
[C---:B------:R-:W-:Y:S01]  /*8340*/  FFMA R10, R27.reuse, R30, R10 ;  /* 0x0000001e1b0a7223 */ /* 0x040fe2000000000a */
[C---:B------:R-:W-:Y:S01]  /*8350*/  FMUL R14, R24.reuse, R18 ;  /* 0x00000012180e7220 */ /* 0x040fe20000400000 */
[C---:B------:R-:W-:Y:S01]  /*8360*/  FFMA R11, R27.reuse, R31, R11 ;  /* 0x0000001f1b0b7223 */ /* 0x040fe2000000000b */
[C---:B------:R-:W-:Y:S01]  /*8370*/  FFMA R15, R27.reuse, R32, R15 ;  /* 0x000000201b0f7223 */ /* 0x040fe2000000000f */
[----:B------:R-:W-:Y:S01]  /*8380*/  FMUL R19, R24, R19 ;  /* 0x0000001318137220 */ /* 0x000fe20000400000 */
[C---:B------:R-:W-:Y:S01]  /*8390*/  FFMA R12, R27.reuse, R33, R12 ;  /* 0x000000211b0c7223 */ /* 0x040fe2000000000c */
[C---:B------:R-:W-:Y:S01]  /*83a0*/  FFMA R13, R27.reuse, R34, R13 ;  /* 0x000000221b0d7223 */ /* 0x040fe2000000000d */
[----:B------:R-:W-:Y:S01]  /*83b0*/  FFMA R14, R27, R35, R14 ;  /* 0x000000231b0e7223 */ /* 0x000fe2000000000e */
[----:B------:R-:W-:Y:S01]  /*83c0*/  F2FP.BF16.F32.PACK_AB R5, R7, R6 ;  /* 0x000000060705723e */ /* 0x000fe200000010ff */
[----:B------:R-:W-:Y:S01]  /*83d0*/  FFMA R19, R27, R36, R19 ;  /* 0x000000241b137223 */ /* 0x000fe20000000013 */
[----:B------:R-:W-:Y:S02]  /*83e0*/  F2FP.BF16.F32.PACK_AB R6, R9, R8 ;  /* 0x000000080906723e */ /* 0x000fe400000010ff */
        /* <DEDUP_REMOVED lines=25> */
.L_x_131:
[----:B------:R-:W-:Y:S05]  /*8580*/  BSYNC.RECONVERGENT B0 ;  /* 0x0000000000007941 */ /* 0x000fea0003800200 */
.L_x_130:
[----:B------:R-:W-:Y:S01]  /*8590*/  BAR.SYNC.DEFER_BLOCKING 0x1, 0x80 ;  /* 0x0042000000007b1d */ /* 0x000fe20000010000 */
[----:B------:R-:W-:Y:S01]  /*85a0*/  UISETP.NE.AND UP0, UPT, UR52, -0x4, UPT ;  /* 0xfffffffc3400788c */ /* 0x000fe2000bf05270 */
[----:B------:R-:W-:Y:S08]  /*85b0*/  IADD3 R22, PT, PT, R22, 0x1, RZ ;  /* 0x0000000116167810 */ /* 0x000ff00007ffe0ff */
[----:B------:R-:W-:Y:S05]  /*85c0*/  BRA.U !UP0, `(.L_x_132) ;  /* 0x0000000108287547 */ /* 0x000fea000b800000 */
[----:B------:R-:W-:Y:S01]  /*85d0*/  ISETP.NE.AND P0, PT, R59, RZ, PT ;  /* 0x000000ff3b00720c */ /* 0x000fe20003f05270 */
[----:B------:R-:W-:Y:S01]  /*85e0*/  IMAD.U32 R2, RZ, RZ, UR46 ;  /* 0x0000002eff027e24 */ /* 0x000fe2000f8e00ff */
[----:B------:R-:W-:Y:S01]  /*85f0*/  UIADD3 UR4, UPT, UPT, UR46, 0x1, URZ ;  /* 0x000000012e047890 */ /* 0x000fe2000fffe0ff */
[----:B------:R-:W-:Y:S03]  /*8600*/  IMAD.U32 R0, RZ, RZ, UR47 ;  /* 0x0000002fff007e24 */ /* 0x000fe6000f8e00ff */
[----:B------:R-:W-:Y:S04]  /*8610*/  UISETP.NE.AND UP0, UPT, UR4, 0x4, UPT ;  /* 0x000000040400788c */ /* 0x000fe8000bf05270 */
[----:B------:R-:W-:Y:S03]  /*8620*/  USEL UR46, UR4, URZ, UP0 ;  /* 0x000000ff042e7287 */ /* 0x000fe60008000000 */
[----:B------:R-:W-:Y:S05]  /*8630*/  @P0 LEA R2, R2, UR44, 0x3 ;  /* 0x0000002c02020c11 */ /* 0x000fea000f8e18ff */
[----:B------:R-:W-:Y:S05]  /*8640*/  @P0 VIADD R2, R2, 0x60 ;  /* 0x0000006002020836 */ /* 0x000fea0000000000 */
[----:B------:R-:W-:Y:S04]  /*8650*/  @P0 PRMT R0, R0, 0x654, R2 ;  /* 0x0000065400000816 */ /* 0x000fe80000000002 */
[----:B------:R3:W-:Y:S03]  /*8660*/  @P0 SYNCS.ARRIVE.TRANS64.RED.A1T0 RZ, [R0+URZ], RZ ;  /* 0x000000ff00ff09a7 */ /* 0x0007e600081004ff */
.L_x_132:
[----:B------:R-:W-:Y:S01]  /*8670*/  R2UR UR4, R47 ;  /* 0x000000002f0472ca */ /* 0x000fe200000e0000 */
[----:B------:R-:W-:Y:S01]  /*8680*/  UISETP.NE.AND UP0, UPT, UR62, URZ, UPT ;  /* 0x000000ff3e00728c */ /* 0x000fe2000bf05270 */
[----:B------:R-:W-:Y:S01]  /*8690*/  ISETP.NE.AND P0, PT, R51, 0x2, PT ;  /* 0x000000023300780c */ /* 0x000fe20003f05270 */
[----:B------:R-:W-:Y:S01]  /*86a0*/  UIADD3 UR20, UPT, UPT, UR37, UR63, URZ ;  /* 0x0000003f25147290 */ /* 0x000fe2000fffe0ff */
[----:B------:R-:W-:Y:S01]  /*86b0*/  ISETP.NE.AND P1, PT, R22, 0x4, PT ;  /* 0x000000041600780c */ /* 0x000fe20003f25270 */
[----:B------:R-:W-:Y:S01]  /*86c0*/  UIADD3 UR52, UPT, UPT, UR52, 0x4, URZ ;  /* 0x0000000434347890 */ /* 0x000fe2000fffe0ff */
[----:B------:R-:W-:Y:S01]  /*86d0*/  SEL R2, RZ, 0x1, P0 ;  /* 0x00000001ff027807 */ /* 0x000fe20000000000 */
[----:B------:R-:W-:Y:S01]  /*86e0*/  UMOV UR36, UR61 ;  /* 0x0000003d00247c82 */ /* 0x000fe20008000000 */
[----:B---3--:R-:W-:Y:S02]  /*86f0*/  SEL R0, RZ, 0x1, P1 ;  /* 0x00000001ff007807 */ /* 0x008fe40000800000 */
[----:B------:R-:W-:Y:S02]  /*8700*/  LOP3.LUT R52, R52, R2, RZ, 0x3c, !PT ;  /* 0x0000000234347212 */ /* 0x000fe400078e3cff */
[----:B------:R-:W-:Y:S01]  /*8710*/  LOP3.LUT R53, R53, R0, RZ, 0x3c, !PT ;  /* 0x0000000035357212 */ /* 0x000fe200078e3cff */
[----:B------:R-:W-:Y:S01]  /*8720*/  UIADD3 UR16, UPT, UPT, UR38, UR4, URZ ;  /* 0x0000000426107290 */ /* 0x000fe2000fffe0ff */
[----:B------:R-:W-:Y:S02]  /*8730*/  SEL R51, R51, RZ, P0 ;  /* 0x000000ff33337207 */ /* 0x000fe40000000000 */
[----:B------:R-:W-:Y:S01]  /*8740*/  SEL R22, R22, RZ, P1 ;  /* 0x000000ff16167207 */ /* 0x000fe20000800000 */
[----:B------:R-:W-:Y:S08]  /*8750*/  BRA.U UP0, `(.L_x_133) ;  /* 0xffffffcd00a47547 */ /* 0x000ff0000b83ffff */
[----:B------:R-:W-:-:S13]  /*8760*/  R2UR UR4, R48 ;  /* 0x00000000300472ca */ /* 0x000fda00000e0000 */
[----:B------:R-:W-:-:S09]  /*8770*/  UISETP.NE.AND UP0, UPT, UR4, URZ, UPT ;  /* 0x000000ff0400728c */ /* 0x000fd2000bf05270 */
[----:B------:R-:W-:Y:S05]  /*8780*/  BRA.U !UP0, `(.L_x_134) ;  /* 0x0000000108487547 */ /* 0x000fea000b800000 */
[----:B------:R-:W3:Y:S02]  /*8790*/  LDCU.64 UR4, c[0x0][0x890] ;  /* 0x00011200ff0477ac */ /* 0x000ee40008000a00 */
[----:B---3--:R-:W-:-:S04]  /*87a0*/  UISETP.NE.U32.AND UP0, UPT, UR4, URZ, UPT ;  /* 0x000000ff0400728c */ /* 0x008fc8000bf05070 */
[----:B------:R-:W-:-:S09]  /*87b0*/  UISETP.NE.AND.EX UP0, UPT, UR5, URZ, UPT, UP0 ;  /* 0x000000ff0500728c */ /* 0x000fd2000bf05300 */
[----:B------:R-:W-:Y:S05]  /*87c0*/  BRA.U UP0, `(.L_x_135) ;  /* 0x00000001000c7547 */ /* 0x000fea000b800000 */
[----:B------:R-:W-:-:S13]  /*87d0*/  FSETP.NEU.AND P0, PT, R27, RZ, PT ;  /* 0x000000ff1b00720b */ /* 0x000fda0003f0d000 */
[----:B------:R-:W-:Y:S05]  /*87e0*/  @!P0 EXIT ;  /* 0x000000000000894d */ /* 0x000fea0003800000 */
[----:B------:R-:W-:Y:S05]  /*87f0*/  BRA `(.L_x_134) ;  /* 0x00000000002c7947 */ /* 0x000fea0003800000 */
.L_x_135:
[----:B------:R-:W-:Y:S01]  /*8800*/  ISETP.NE.AND P0, PT, R50, RZ, PT ;  /* 0x000000ff3200720c */ /* 0x000fe20003f05270 */
[----:B------:R-:W-:-:S12]  /*8810*/  BSSY.RECONVERGENT B0, `(.L_x_134) ;  /* 0x0000009000007945 */ /* 0x000fd80003800200 */
[----:B------:R-:W-:Y:S05]  /*8820*/  @P0 BRA `(.L_x_136) ;  /* 0x0000000000140947 */ /* 0x000fea0003800000 */
[----:B------:R-:W3:Y:S02]  /*8830*/  LDCU.64 UR4, c[0x0][0x888] ;  /* 0x00011100ff0477ac */ /* 0x000ee40008000a00 */
[----:B---3--:R-:W-:-:S04]  /*8840*/  ISETP.NE.U32.AND P0, PT, RZ, UR4, PT ;  /* 0x00000004ff007c0c */ /* 0x008fc8000bf05070 */
[----:B------:R-:W-:-:S13]  /*8850*/  ISETP.NE.AND.EX P0, PT, RZ, UR5, PT, P0 ;  /* 0x00000005ff007c0c */ /* 0x000fda000bf05300 */
[----:B------:R-:W-:Y:S05]  /*8860*/  @!P0 EXIT ;  /* 0x000000000000894d */ /* 0x000fea0003800000 */
[----:B------:R-:W-:Y:S05]  /*8870*/  BRA `(.L_x_137) ;  /* 0x0000000000087947 */ /* 0x000fea0003800000 */
.L_x_136:
[----:B------:R-:W-:-:S13]  /*8880*/  FSETP.NEU.AND P0, PT, R27, RZ, PT ;  /* 0x000000ff1b00720b */ /* 0x000fda0003f0d000 */
[----:B------:R-:W-:Y:S05]  /*8890*/  @!P0 EXIT ;  /* 0x000000000000894d */ /* 0x000fea0003800000 */
.L_x_137:
[----:B------:R-:W-:Y:S05]  /*88a0*/  BSYNC.RECONVERGENT B0 ;  /* 0x0000000000007941 */ /* 0x000fea0003800200 */
.L_x_134:
[----:B------:R-:W-:Y:S01]  /*88b0*/  ULEA UR4, UR46, UR44, 0x3 ;  /* 0x0000002c2e047291 */ /* 0x000fe2000f8e18ff */
[----:B------:R-:W-:-:S04]  /*88c0*/  DEPBAR.LE SB0, 0x0 ;  /* 0x000080000000791a */ /* 0x000fc80000000000 */
[----:B------:R-:W-:-:S04]  /*88d0*/  UIADD3 UR4, UPT, UPT, UR4, 0x60, URZ ;  /* 0x0000006004047890 */ /* 0x000fc8000fffe0ff */
[----:B------:R-:W-:-:S09]  /*88e0*/  UPRMT UR4, UR47, 0x654, UR4 ;  /* 0x000006542f047896 */ /* 0x000fd20008000004 */
[----:B------:R-:W-:Y:S01]  /*88f0*/  SYNCS.ARRIVE.TRANS64.RED.A1T0 RZ, [UR4], RZ ;  /* 0x000000ffffff79a7 */ /* 0x000fe20008100404 */
[----:B------:R-:W-:Y:S05]  /*8900*/  EXIT ;  /* 0x000000000000794d */ /* 0x000fea0003800000 */
.L_x_24:
[----:B--2---:R2:W3:Y:S02]  /*8910*/  SYNCS.PHASECHK.TRANS64.TRYWAIT P0, [R0+URZ+0x100], R2 ;  /* 0x00010002000075a7 */ /* 0x0044e400080011ff */
[----:B---3--:R-:W-:Y:S05]  /*8920*/  @!P0 NANOSLEEP.SYNCS 0x989680 ;  /* 0x009896800000895d */ /* 0x008fea0003900000 */
[----:B------:R-:W3:Y:S02]  /*8930*/  @!P0 SYNCS.PHASECHK.TRANS64 P0, [R0+URZ+0x100], R2 ;  /* 0x00010002000085a7 */ /* 0x000ee400080010ff */
[----:B---3--:R-:W-:Y:S05]  /*8940*/  @!P0 BRA `(.L_x_24) ;  /* 0xfffffffc00f08947 */ /* 0x008fea000383ffff */
[----:B------:R-:W-:Y:S05]  /*8950*/  BRA `(.L_x_138) ;  /* 0xffffff8c00f07947 */ /* 0x000fea000383ffff */
.L_x_27:
[----:B-1----:R-:W-:-:S07]  /*8960*/  MOV R0, UR33 ;  /* 0x0000002100007c02 */ /* 0x002fce0008000f00 */
.L_x_139:
[----:B-1----:R1:W2:Y:S02]  /*8970*/  SYNCS.PHASECHK.TRANS64.TRYWAIT P0, [R0+URZ+0x20], R3 ;  /* 0x00002003000075a7 */ /* 0x0022a400080011ff */
[----:B--2---:R-:W-:Y:S05]  /*8980*/  @!P0 NANOSLEEP.SYNCS 0x989680 ;  /* 0x009896800000895d */ /* 0x004fea0003900000 */
[----:B------:R-:W2:Y:S02]  /*8990*/  @!P0 SYNCS.PHASECHK.TRANS64 P0, [R0+URZ+0x20], R3 ;  /* 0x00002003000085a7 */ /* 0x000ea400080010ff */
[----:B--2---:R-:W-:Y:S05]  /*89a0*/  @!P0 BRA `(.L_x_139) ;  /* 0xfffffffc00f08947 */ /* 0x004fea000383ffff */
[----:B------:R-:W-:Y:S05]  /*89b0*/  BRA `(.L_x_26) ;  /* 0xffffff9000387947 */ /* 0x000fea000383ffff */
.L_x_34:
[----:B-1----:R-:W-:-:S07]  /*89c0*/  MOV R0, UR33 ;  /* 0x0000002100007c02 */ /* 0x002fce0008000f00 */
.L_x_140:
[----:B-1----:R1:W2:Y:S02]  /*89d0*/  SYNCS.PHASECHK.TRANS64.TRYWAIT P0, [R0+URZ+0x20], R3 ;  /* 0x00002003000075a7 */ /* 0x0022a400080011ff */
[----:B--2---:R-:W-:Y:S05]  /*89e0*/  @!P0 NANOSLEEP.SYNCS 0x989680 ;  /* 0x009896800000895d */ /* 0x004fea0003900000 */
[----:B------:R-:W2:Y:S02]  /*89f0*/  @!P0 SYNCS.PHASECHK.TRANS64 P0, [R0+URZ+0x20], R3 ;  /* 0x00002003000085a7 */ /* 0x000ea400080010ff */
[----:B--2---:R-:W-:Y:S05]  /*8a00*/  @!P0 BRA `(.L_x_140) ;  /* 0xfffffffc00f08947 */ /* 0x004fea000383ffff */
[----:B------:R-:W-:Y:S05]  /*8a10*/  BRA `(.L_x_33) ;  /* 0xffffff9400287947 */ /* 0x000fea000383ffff */
.L_x_39:
[----:B-1----:R1:W2:Y:S02]  /*8a20*/  SYNCS.PHASECHK.TRANS64.TRYWAIT P0, [R3+URZ+0x90], R0 ;  /* 0x00009000030075a7 */ /* 0x0022a400080011ff */
[----:B--2---:R-:W-:Y:S05]  /*8a30*/  @!P0 NANOSLEEP.SYNCS 0x989680 ;  /* 0x009896800000895d */ /* 0x004fea0003900000 */
[----:B------:R-:W2:Y:S02]  /*8a40*/  @!P0 SYNCS.PHASECHK.TRANS64 P0, [R3+URZ+0x90], R0 ;  /* 0x00009000030085a7 */ /* 0x000ea400080010ff */
[----:B--2---:R-:W-:Y:S05]  /*8a50*/  @!P0 BRA `(.L_x_39) ;  /* 0xfffffffc00f08947 */ /* 0x004fea000383ffff */
[----:B------:R-:W-:Y:S05]  /*8a60*/  BRA `(.L_x_141) ;  /* 0xffffff9400f87947 */ /* 0x000fea000383ffff */
.L_x_43:
[----:B------:R-:W-:-:S07]  /*8a70*/  MOV R0, UR4 ;  /* 0x0000000400007c02 */ /* 0x000fce0008000f00 */
.L_x_142:
[----:B-1----:R1:W2:Y:S02]  /*8a80*/  SYNCS.PHASECHK.TRANS64.TRYWAIT P0, [R0+URZ], R2 ;  /* 0x00000002000075a7 */ /* 0x0022a400080011ff */
[----:B--2---:R-:W-:Y:S05]  /*8a90*/  @!P0 NANOSLEEP.SYNCS 0x989680 ;  /* 0x009896800000895d */ /* 0x004fea0003900000 */
[----:B------:R-:W2:Y:S02]  /*8aa0*/  @!P0 SYNCS.PHASECHK.TRANS64 P0, [R0+URZ], R2 ;  /* 0x00000002000085a7 */ /* 0x000ea400080010ff */
[----:B--2---:R-:W-:Y:S05]  /*8ab0*/  @!P0 BRA `(.L_x_142) ;  /* 0xfffffffc00f08947 */ /* 0x004fea000383ffff */
[----:B------:R-:W-:Y:S05]  /*8ac0*/  BRA `(.L_x_143) ;  /* 0xffffff9c00a07947 */ /* 0x000fea000383ffff */
.L_x_44:
[----:B------:R-:W-:-:S07]  /*8ad0*/  MOV R0, UR5 ;  /* 0x0000000500007c02 */ /* 0x000fce0008000f00 */
.L_x_144:
[----:B-1----:R1:W2:Y:S02]  /*8ae0*/  SYNCS.PHASECHK.TRANS64.TRYWAIT P0, [R0+URZ], R3 ;  /* 0x00000003000075a7 */ /* 0x0022a400080011ff */
[----:B--2---:R-:W-:Y:S05]  /*8af0*/  @!P0 NANOSLEEP.SYNCS 0x989680 ;  /* 0x009896800000895d */ /* 0x004fea0003900000 */
[----:B------:R-:W2:Y:S02]  /*8b00*/  @!P0 SYNCS.PHASECHK.TRANS64 P0, [R0+URZ], R3 ;  /* 0x00000003000085a7 */ /* 0x000ea400080010ff */
[----:B--2---:R-:W-:Y:S05]  /*8b10*/  @!P0 BRA `(.L_x_144) ;  /* 0xfffffffc00f08947 */ /* 0x004fea000383ffff */
[----:B------:R-:W-:Y:S05]  /*8b20*/  BRA `(.L_x_145) ;  /* 0xffffff9c00ac7947 */ /* 0x000fea000383ffff */
.L_x_45:
[----:B------:R-:W-:-:S07]  /*8b30*/  MOV R0, UR5 ;  /* 0x0000000500007c02 */ /* 0x000fce0008000f00 */
.L_x_146:
[----:B-1----:R1:W2:Y:S02]  /*8b40*/  SYNCS.PHASECHK.TRANS64.TRYWAIT P0, [R0+URZ], R3 ;  /* 0x00000003000075a7 */ /* 0x0022a400080011ff */
[----:B--2---:R-:W-:Y:S05]  /*8b50*/  @!P0 NANOSLEEP.SYNCS 0x989680 ;  /* 0x009896800000895d */ /* 0x004fea0003900000 */
[----:B------:R-:W2:Y:S02]  /*8b60*/  @!P0 SYNCS.PHASECHK.TRANS64 P0, [R0+URZ], R3 ;  /* 0x00000003000085a7 */ /* 0x000ea400080010ff */
[----:B--2---:R-:W-:Y:S05]  /*8b70*/  @!P0 BRA `(.L_x_146) ;  /* 0xfffffffc00f08947 */ /* 0x004fea000383ffff */
[----:B------:R-:W-:Y:S05]  /*8b80*/  BRA `(.L_x_147) ;  /* 0xffffff9c00b87947 */ /* 0x000fea000383ffff */
.L_x_48:
[----:B-1----:R1:W2:Y:S02]  /*8b90*/  SYNCS.PHASECHK.TRANS64.TRYWAIT P0, [R2+URZ+0xf0], R4 ;  /* 0x0000f004020075a7 */ /* 0x0022a400080011ff */
[----:B--2---:R-:W-:Y:S05]  /*8ba0*/  @!P0 NANOSLEEP.SYNCS 0x989680 ;  /* 0x009896800000895d */ /* 0x004fea0003900000 */
[----:B------:R-:W2:Y:S02]  /*8bb0*/  @!P0 SYNCS.PHASECHK.TRANS64 P0, [R2+URZ+0xf0], R4 ;  /* 0x0000f004020085a7 */ /* 0x000ea400080010ff */
[----:B--2---:R-:W-:Y:S05]  /*8bc0*/  @!P0 BRA `(.L_x_48) ;  /* 0xfffffffc00f08947 */ /* 0x004fea000383ffff */
[----:B------:R-:W-:Y:S05]  /*8bd0*/  BRA `(.L_x_148) ;  /* 0xffffffa000147947 */ /* 0x000fea000383ffff */
.L_x_49:
[----:B------:R-:W-:-:S07]  /*8be0*/  MOV R2, UR4 ;  /* 0x0000000400027c02 */ /* 0x000fce0008000f00 */
.L_x_149:
[----:B-1----:R1:W2:Y:S02]  /*8bf0*/  SYNCS.PHASECHK.TRANS64.TRYWAIT P0, [R2+URZ+0xa0], R5 ;  /* 0x0000a005020075a7 */ /* 0x0022a400080011ff */
[----:B--2---:R-:W-:Y:S05]  /*8c00*/  @!P0 NANOSLEEP.SYNCS 0x989680 ;  /* 0x009896800000895d */ /* 0x004fea0003900000 */
[----:B------:R-:W2:Y:S02]  /*8c10*/  @!P0 SYNCS.PHASECHK.TRANS64 P0, [R2+URZ+0xa0], R5 ;  /* 0x0000a005020085a7 */ /* 0x000ea400080010ff */
[----:B--2---:R-:W-:Y:S05]  /*8c20*/  @!P0 BRA `(.L_x_149) ;  /* 0xfffffffc00f08947 */ /* 0x004fea000383ffff */
[----:B------:R-:W-:Y:S05]  /*8c30*/  BRA `(.L_x_150) ;  /* 0xffffffa000247947 */ /* 0x000fea000383ffff */
.L_x_50:
[----:B-1----:R1:W2:Y:S02]  /*8c40*/  SYNCS.PHASECHK.TRANS64.TRYWAIT P1, [R2+URZ+0x90], R4 ;  /* 0x00009004020075a7 */ /* 0x0022a400080211ff */
[----:B--2---:R-:W-:Y:S05]  /*8c50*/  @!P1 NANOSLEEP.SYNCS 0x989680 ;  /* 0x009896800000995d */ /* 0x004fea0003900000 */
[----:B------:R-:W2:Y:S02]  /*8c60*/  @!P1 SYNCS.PHASECHK.TRANS64 P1, [R2+URZ+0x90], R4 ;  /* 0x00009004020095a7 */ /* 0x000ea400080210ff */
[----:B--2---:R-:W-:Y:S05]  /*8c70*/  @!P1 BRA `(.L_x_50) ;  /* 0xfffffffc00f09947 */ /* 0x004fea000383ffff */
[----:B------:R-:W-:Y:S05]  /*8c80*/  BRA `(.L_x_151) ;  /* 0xffffffa000547947 */ /* 0x000fea000383ffff */
.L_x_53:
[----:B------:R-:W-:-:S07]  /*8c90*/  MOV R0, UR4 ;  /* 0x0000000400007c02 */ /* 0x000fce0008000f00 */
.L_x_152:
[----:B-1----:R1:W2:Y:S02]  /*8ca0*/  SYNCS.PHASECHK.TRANS64.TRYWAIT P0, [R0+URZ+0xa0], R2 ;  /* 0x0000a002000075a7 */ /* 0x0022a400080011ff */
[----:B--2---:R-:W-:Y:S05]  /*8cb0*/  @!P0 NANOSLEEP.SYNCS 0x989680 ;  /* 0x009896800000895d */ /* 0x004fea0003900000 */
[----:B------:R-:W2:Y:S02]  /*8cc0*/  @!P0 SYNCS.PHASECHK.TRANS64 P0, [R0+URZ+0xa0], R2 ;  /* 0x0000a002000085a7 */ /* 0x000ea400080010ff */
[----:B--2---:R-:W-:Y:S05]  /*8cd0*/  @!P0 BRA `(.L_x_152) ;  /* 0xfffffffc00f08947 */ /* 0x004fea000383ffff */
[----:B------:R-:W-:Y:S05]  /*8ce0*/  BRA `(.L_x_52) ;  /* 0xffffffa000a87947 */ /* 0x000fea000383ffff */
.L_x_60:
[----:B-1----:R1:W2:Y:S02]  /*8cf0*/  SYNCS.PHASECHK.TRANS64.TRYWAIT P1, [R0+URZ+0x90], R2 ;  /* 0x00009002000075a7 */ /* 0x0022a400080211ff */
[----:B--2---:R-:W-:Y:S05]  /*8d00*/  @!P1 NANOSLEEP.SYNCS 0x989680 ;  /* 0x009896800000995d */ /* 0x004fea0003900000 */
[----:B------:R-:W2:Y:S02]  /*8d10*/  @!P1 SYNCS.PHASECHK.TRANS64 P1, [R0+URZ+0x90], R2 ;  /* 0x00009002000095a7 */ /* 0x000ea400080210ff */
[----:B--2---:R-:W-:Y:S05]  /*8d20*/  @!P1 BRA `(.L_x_60) ;  /* 0xfffffffc00f09947 */ /* 0x004fea000383ffff */
[----:B------:R-:W-:Y:S05]  /*8d30*/  BRA `(.L_x_153) ;  /* 0xffffffa8003c7947 */ /* 0x000fea000383ffff */
.L_x_61:
[----:B------:R-:W-:-:S07]  /*8d40*/  MOV R2, UR46 ;  /* 0x0000002e00027c02 */ /* 0x000fce0008000f00 */
.L_x_154:
[----:B-1----:R1:W2:Y:S02]  /*8d50*/  SYNCS.PHASECHK.TRANS64.TRYWAIT P0, [R2+URZ+0xd0], R0 ;  /* 0x0000d000020075a7 */ /* 0x0022a400080011ff */
[----:B--2---:R-:W-:Y:S05]  /*8d60*/  @!P0 NANOSLEEP.SYNCS 0x989680 ;  /* 0x009896800000895d */ /* 0x004fea0003900000 */
[----:B------:R-:W2:Y:S02]  /*8d70*/  @!P0 SYNCS.PHASECHK.TRANS64 P0, [R2+URZ+0xd0], R0 ;  /* 0x0000d000020085a7 */ /* 0x000ea400080010ff */
[----:B--2---:R-:W-:Y:S05]  /*8d80*/  @!P0 BRA `(.L_x_154) ;  /* 0xfffffffc00f08947 */ /* 0x004fea000383ffff */
[----:B------:R-:W-:Y:S05]  /*8d90*/  BRA `(.L_x_155) ;  /* 0xffffffa8008c7947 */ /* 0x000fea000383ffff */
.L_x_64:
[----:B------:R-:W-:Y:S07]  /*8da0*/  MOV R0, UR7 ;  /* 0x0000000700007c02 */ /* 0x000fee0008000f00 */
.L_x_156:
[----:B-1----:R1:W2:Y:S02]  /*8db0*/  SYNCS.PHASECHK.TRANS64.TRYWAIT P0, [R0+URZ], R2 ;  /* 0x00000002000075a7 */ /* 0x0022a400080011ff */
[----:B--2---:R-:W-:Y:S05]  /*8dc0*/  @!P0 NANOSLEEP.SYNCS 0x989680 ;  /* 0x009896800000895d */ /* 0x004fea0003900000 */
[----:B------:R-:W2:Y:S02]  /*8dd0*/  @!P0 SYNCS.PHASECHK.TRANS64 P0, [R0+URZ], R2 ;  /* 0x00000002000085a7 */ /* 0x000ea400080010ff */
[----:B--2---:R-:W-:Y:S05]  /*8de0*/  @!P0 BRA `(.L_x_156) ;  /* 0xfffffffc00f08947 */ /* 0x004fea000383ffff */
[----:B------:R-:W-:Y:S05]  /*8df0*/  BRA `(.L_x_63) ;  /* 0xffffffa800a87947 */ /* 0x000fea000383ffff */
.L_x_67:
[----:B------:R-:W-:-:S07]  /*8e00*/  MOV R0, UR4 ;  /* 0x0000000400007c02 */ /* 0x000fce0008000f00 */
.L_x_157:
[----:B--2---:R2:W4:Y:S02]  /*8e10*/  SYNCS.PHASECHK.TRANS64.TRYWAIT P0, [R0+URZ], R2 ;  /* 0x00000002000075a7 */ /* 0x00452400080011ff */
[----:B----4-:R-:W-:Y:S05]  /*8e20*/  @!P0 NANOSLEEP.SYNCS 0x989680 ;  /* 0x009896800000895d */ /* 0x010fea0003900000 */
[----:B------:R-:W4:Y:S02]  /*8e30*/  @!P0 SYNCS.PHASECHK.TRANS64 P0, [R0+URZ], R2 ;  /* 0x00000002000085a7 */ /* 0x000f2400080010ff */
[----:B----4-:R-:W-:Y:S05]  /*8e40*/  @!P0 BRA `(.L_x_157) ;  /* 0xfffffffc00f08947 */ /* 0x010fea000383ffff */
[----:B------:R-:W-:Y:S05]  /*8e50*/  BRA `(.L_x_158) ;  /* 0xffffffac00d47947 */ /* 0x000fea000383ffff */
.L_x_68:
[----:B------:R-:W-:-:S07]  /*8e60*/  MOV R0, UR5 ;  /* 0x0000000500007c02 */ /* 0x000fce0008000f00 */
.L_x_159:
[----:B-1----:R1:W2:Y:S02]  /*8e70*/  SYNCS.PHASECHK.TRANS64.TRYWAIT P0, [R0+URZ], R3 ;  /* 0x00000003000075a7 */ /* 0x0022a400080011ff */
[----:B--2---:R-:W-:Y:S05]  /*8e80*/  @!P0 NANOSLEEP.SYNCS 0x989680 ;  /* 0x009896800000895d */ /* 0x004fea0003900000 */
[----:B------:R-:W2:Y:S02]  /*8e90*/  @!P0 SYNCS.PHASECHK.TRANS64 P0, [R0+URZ], R3 ;  /* 0x00000003000085a7 */ /* 0x000ea400080010ff */
[----:B--2---:R-:W-:Y:S05]  /*8ea0*/  @!P0 BRA `(.L_x_159) ;  /* 0xfffffffc00f08947 */ /* 0x004fea000383ffff */
[----:B------:R-:W-:Y:S05]  /*8eb0*/  BRA `(.L_x_160) ;  /* 0xffffffac00e07947 */ /* 0x000fea000383ffff */
.L_x_69:
[----:B------:R-:W-:-:S07]  /*8ec0*/  MOV R0, UR5 ;  /* 0x0000000500007c02 */ /* 0x000fce0008000f00 */
.L_x_161:
[----:B-1----:R1:W2:Y:S02]  /*8ed0*/  SYNCS.PHASECHK.TRANS64.TRYWAIT P0, [R0+URZ], R3 ;  /* 0x00000003000075a7 */ /* 0x0022a400080011ff */
[----:B--2---:R-:W-:Y:S05]  /*8ee0*/  @!P0 NANOSLEEP.SYNCS 0x989680 ;  /* 0x009896800000895d */ /* 0x004fea0003900000 */
[----:B------:R-:W2:Y:S02]  /*8ef0*/  @!P0 SYNCS.PHASECHK.TRANS64 P0, [R0+URZ], R3 ;  /* 0x00000003000085a7 */ /* 0x000ea400080010ff */
[----:B--2---:R-:W-:Y:S05]  /*8f00*/  @!P0 BRA `(.L_x_161) ;  /* 0xfffffffc00f08947 */ /* 0x004fea000383ffff */
[----:B------:R-:W-:Y:S05]  /*8f10*/  BRA `(.L_x_162) ;  /* 0xffffffac00ec7947 */ /* 0x000fea000383ffff */
.L_x_70:
[----:B-1----:R-:W-:-:S07]  /*8f20*/  MOV R0, UR4 ;  /* 0x0000000400007c02 */ /* 0x002fce0008000f00 */
.L_x_163:
[----:B-1----:R1:W2:Y:S02]  /*8f30*/  SYNCS.PHASECHK.TRANS64.TRYWAIT P0, [R0+URZ], R2 ;  /* 0x00000002000075a7 */ /* 0x0022a400080011ff */
[----:B--2---:R-:W-:Y:S05]  /*8f40*/  @!P0 NANOSLEEP.SYNCS 0x989680 ;  /* 0x009896800000895d */ /* 0x004fea0003900000 */
[----:B------:R-:W2:Y:S02]  /*8f50*/  @!P0 SYNCS.PHASECHK.TRANS64 P0, [R0+URZ], R2 ;  /* 0x00000002000085a7 */ /* 0x000ea400080010ff */
[----:B--2---:R-:W-:Y:S05]  /*8f60*/  @!P0 BRA `(.L_x_163) ;  /* 0xfffffffc00f08947 */ /* 0x004fea000383ffff */
[----:B------:R-:W-:Y:S05]  /*8f70*/  BRA `(.L_x_164) ;  /* 0xffffffac00f87947 */ /* 0x000fea000383ffff */
.L_x_75:
[----:B--2---:R2:W3:Y:S02]  /*8f80*/  SYNCS.PHASECHK.TRANS64.TRYWAIT P0, [R12+URZ+0x90], R0 ;  /* 0x000090000c0075a7 */ /* 0x0044e400080011ff */
[----:B---3--:R-:W-:Y:S05]  /*8f90*/  @!P0 NANOSLEEP.SYNCS 0x989680 ;  /* 0x009896800000895d */ /* 0x008fea0003900000 */
[----:B------:R-:W3:Y:S02]  /*8fa0*/  @!P0 SYNCS.PHASECHK.TRANS64 P0, [R12+URZ+0x90], R0 ;  /* 0x000090000c0085a7 */ /* 0x000ee400080010ff */
[----:B---3--:R-:W-:Y:S05]  /*8fb0*/  @!P0 BRA `(.L_x_75) ;  /* 0xfffffffc00f08947 */ /* 0x008fea000383ffff */
[----:B------:R-:W-:Y:S05]  /*8fc0*/  BRA `(.L_x_165) ;  /* 0xffffffb400187947 */ /* 0x000fea000383ffff */
.L_x_78:
[----:B-1----:R-:W-:Y:S07]  /*8fd0*/  MOV R0, UR21 ;  /* 0x0000001500007c02 */ /* 0x002fee0008000f00 */
.L_x_166:
[----:B-1----:R1:W2:Y:S02]  /*8fe0*/  SYNCS.PHASECHK.TRANS64.TRYWAIT P2, [R0+URZ+0x88], R6 ;  /* 0x00008806000075a7 */ /* 0x0022a400080411ff */
[----:B--2---:R-:W-:Y:S05]  /*8ff0*/  @!P2 NANOSLEEP.SYNCS 0x989680 ;  /* 0x009896800000a95d */ /* 0x004fea0003900000 */
[----:B------:R-:W2:Y:S02]  /*9000*/  @!P2 SYNCS.PHASECHK.TRANS64 P2, [R0+URZ+0x88], R6 ;  /* 0x000088060000a5a7 */ /* 0x000ea400080410ff */
[----:B--2---:R-:W-:Y:S05]  /*9010*/  @!P2 BRA `(.L_x_166) ;  /* 0xfffffffc00f0a947 */ /* 0x004fea000383ffff */
[----:B------:R-:W-:Y:S05]  /*9020*/  BRA `(.L_x_77) ;  /* 0xffffffb800807947 */ /* 0x000fea000383ffff */
.L_x_81:
[----:B------:R-:W-:Y:S07]  /*9030*/  MOV R0, UR21 ;  /* 0x0000001500007c02 */ /* 0x000fee0008000f00 */
.L_x_167:
[----:B-1----:R1:W2:Y:S02]  /*9040*/  SYNCS.PHASECHK.TRANS64.TRYWAIT P0, [R0+URZ+0x60], R9 ;  /* 0x00006009000075a7 */ /* 0x0022a400080011ff */
[----:B--2---:R-:W-:Y:S05]  /*9050*/  @!P0 NANOSLEEP.SYNCS 0x989680 ;  /* 0x009896800000895d */ /* 0x004fea0003900000 */
[----:B------:R-:W2:Y:S02]  /*9060*/  @!P0 SYNCS.PHASECHK.TRANS64 P0, [R0+URZ+0x60], R9 ;  /* 0x00006009000085a7 */ /* 0x000ea400080010ff */
[----:B--2---:R-:W-:Y:S05]  /*9070*/  @!P0 BRA `(.L_x_167) ;  /* 0xfffffffc00f08947 */ /* 0x004fea000383ffff */
[----:B------:R-:W-:Y:S05]  /*9080*/  BRA `(.L_x_168) ;  /* 0xffffffb800dc7947 */ /* 0x000fea000383ffff */
.L_x_82:
[----:B------:R-:W-:Y:S07]  /*9090*/  MOV R0, UR21 ;  /* 0x0000001500007c02 */ /* 0x000fee0008000f00 */
.L_x_169:
[----:B-1----:R1:W2:Y:S02]  /*90a0*/  SYNCS.PHASECHK.TRANS64.TRYWAIT P0, [R0+URZ+0x68], R9 ;  /* 0x00006809000075a7 */ /* 0x0022a400080011ff */
[----:B--2---:R-:W-:Y:S05]  /*90b0*/  @!P0 NANOSLEEP.SYNCS 0x989680 ;  /* 0x009896800000895d */ /* 0x004fea0003900000 */
[----:B------:R-:W2:Y:S02]  /*90c0*/  @!P0 SYNCS.PHASECHK.TRANS64 P0, [R0+URZ+0x68], R9 ;  /* 0x00006809000085a7 */ /* 0x000ea400080010ff */
[----:B--2---:R-:W-:Y:S05]  /*90d0*/  @!P0 BRA `(.L_x_169) ;  /* 0xfffffffc00f08947 */ /* 0x004fea000383ffff */
[----:B------:R-:W-:Y:S05]  /*90e0*/  BRA `(.L_x_170) ;  /* 0xffffffbc00187947 */ /* 0x000fea000383ffff */
.L_x_83:
[----:B------:R-:W-:Y:S07]  /*90f0*/  MOV R0, UR21 ;  /* 0x0000001500007c02 */ /* 0x000fee0008000f00 */
.L_x_171:
[----:B-1----:R1:W2:Y:S02]  /*9100*/  SYNCS.PHASECHK.TRANS64.TRYWAIT P0, [R0+URZ+0x70], R9 ;  /* 0x00007009000075a7 */ /* 0x0022a400080011ff */
[----:B--2---:R-:W-:Y:S05]  /*9110*/  @!P0 NANOSLEEP.SYNCS 0x989680 ;  /* 0x009896800000895d */ /* 0x004fea0003900000 */
[----:B------:R-:W2:Y:S02]  /*9120*/  @!P0 SYNCS.PHASECHK.TRANS64 P0, [R0+URZ+0x70], R9 ;  /* 0x00007009000085a7 */ /* 0x000ea400080010ff */
[----:B--2---:R-:W-:Y:S05]  /*9130*/  @!P0 BRA `(.L_x_171) ;  /* 0xfffffffc00f08947 */ /* 0x004fea000383ffff */
[----:B------:R-:W-:Y:S05]  /*9140*/  BRA `(.L_x_172) ;  /* 0xffffffbc00607947 */ /* 0x000fea000383ffff */
.L_x_84:
[----:B------:R-:W-:Y:S07]  /*9150*/  MOV R0, UR21 ;  /* 0x0000001500007c02 */ /* 0x000fee0008000f00 */
.L_x_173:
[----:B-1----:R1:W2:Y:S02]  /*9160*/  SYNCS.PHASECHK.TRANS64.TRYWAIT P0, [R0+URZ+0x78], R9 ;  /* 0x00007809000075a7 */ /* 0x0022a400080011ff */
[----:B--2---:R-:W-:Y:S05]  /*9170*/  @!P0 NANOSLEEP.SYNCS 0x989680 ;  /* 0x009896800000895d */ /* 0x004fea0003900000 */
[----:B------:R-:W2:Y:S02]  /*9180*/  @!P0 SYNCS.PHASECHK.TRANS64 P0, [R0+URZ+0x78], R9 ;  /* 0x00007809000085a7 */ /* 0x000ea400080010ff */
[----:B--2---:R-:W-:Y:S05]  /*9190*/  @!P0 BRA `(.L_x_173) ;  /* 0xfffffffc00f08947 */ /* 0x004fea000383ffff */
[----:B------:R-:W-:Y:S05]  /*91a0*/  BRA `(.L_x_174) ;  /* 0xffffffbc00a47947 */ /* 0x000fea000383ffff */
.L_x_86:
[----:B------:R-:W-:-:S07]  /*91b0*/  MOV R0, UR21 ;  /* 0x0000001500007c02 */ /* 0x000fce0008000f00 */
.L_x_175:
[----:B-1----:R1:W3:Y:S02]  /*91c0*/  SYNCS.PHASECHK.TRANS64.TRYWAIT P0, [R0+URZ+0x60], R2 ;  /* 0x00006002000075a7 */ /* 0x0022e400080011ff */
[----:B---3--:R-:W-:Y:S05]  /*91d0*/  @!P0 NANOSLEEP.SYNCS 0x989680 ;  /* 0x009896800000895d */ /* 0x008fea0003900000 */
[----:B------:R-:W3:Y:S02]  /*91e0*/  @!P0 SYNCS.PHASECHK.TRANS64 P0, [R0+URZ+0x60], R2 ;  /* 0x00006002000085a7 */ /* 0x000ee400080010ff */
[----:B---3--:R-:W-:Y:S05]  /*91f0*/  @!P0 BRA `(.L_x_175) ;  /* 0xfffffffc00f08947 */ /* 0x008fea000383ffff */
[----:B------:R-:W-:Y:S05]  /*9200*/  BRA `(.L_x_176) ;  /* 0xffffffc000187947 */ /* 0x000fea000383ffff */
.L_x_87:
[----:B-1----:R-:W-:-:S07]  /*9210*/  MOV R0, UR21 ;  /* 0x0000001500007c02 */ /* 0x002fce0008000f00 */
.L_x_177:
[----:B-1----:R1:W3:Y:S02]  /*9220*/  SYNCS.PHASECHK.TRANS64.TRYWAIT P0, [R0+URZ+0x68], R2 ;  /* 0x00006802000075a7 */ /* 0x0022e400080011ff */
[----:B---3--:R-:W-:Y:S05]  /*9230*/  @!P0 NANOSLEEP.SYNCS 0x989680 ;  /* 0x009896800000895d */ /* 0x008fea0003900000 */
[----:B------:R-:W3:Y:S02]  /*9240*/  @!P0 SYNCS.PHASECHK.TRANS64 P0, [R0+URZ+0x68], R2 ;  /* 0x00006802000085a7 */ /* 0x000ee400080010ff */
[----:B---3--:R-:W-:Y:S05]  /*9250*/  @!P0 BRA `(.L_x_177) ;  /* 0xfffffffc00f08947 */ /* 0x008fea000383ffff */
[----:B------:R-:W-:Y:S05]  /*9260*/  BRA `(.L_x_178) ;  /* 0xffffffc000087947 */ /* 0x000fea000383ffff */
.L_x_88:
[----:B-1----:R-:W-:-:S07]  /*9270*/  MOV R0, UR21 ;  /* 0x0000001500007c02 */ /* 0x002fce0008000f00 */
.L_x_179:
[----:B-1----:R1:W3:Y:S02]  /*9280*/  SYNCS.PHASECHK.TRANS64.TRYWAIT P0, [R0+URZ+0x70], R2 ;  /* 0x00007002000075a7 */ /* 0x0022e400080011ff */
[----:B---3--:R-:W-:Y:S05]  /*9290*/  @!P0 NANOSLEEP.SYNCS 0x989680 ;  /* 0x009896800000895d */ /* 0x008fea0003900000 */
[----:B------:R-:W3:Y:S02]  /*92a0*/  @!P0 SYNCS.PHASECHK.TRANS64 P0, [R0+URZ+0x70], R2 ;  /* 0x00007002000085a7 */ /* 0x000ee400080010ff */
[----:B---3--:R-:W-:Y:S05]  /*92b0*/  @!P0 BRA `(.L_x_179) ;  /* 0xfffffffc00f08947 */ /* 0x008fea000383ffff */
[----:B------:R-:W-:Y:S05]  /*92c0*/  BRA `(.L_x_180) ;  /* 0xffffffbc00f87947 */ /* 0x000fea000383ffff */
.L_x_90:
[----:B-1----:R1:W2:Y:S02]  /*92d0*/  SYNCS.PHASECHK.TRANS64.TRYWAIT P0, [R3+URZ+0x90], R0 ;  /* 0x00009000030075a7 */ /* 0x0022a400080011ff */
[----:B--2---:R-:W-:Y:S05]  /*92e0*/  @!P0 NANOSLEEP.SYNCS 0x989680 ;  /* 0x009896800000895d */ /* 0x004fea0003900000 */
[----:B------:R-:W2:Y:S02]  /*92f0*/  @!P0 SYNCS.PHASECHK.TRANS64 P0, [R3+URZ+0x90], R0 ;  /* 0x00009000030085a7 */ /* 0x000ea400080010ff */
[----:B--2---:R-:W-:Y:S05]  /*9300*/  @!P0 BRA `(.L_x_90) ;  /* 0xfffffffc00f08947 */ /* 0x004fea000383ffff */
[----:B------:R-:W-:Y:S05]  /*9310*/  BRA `(.L_x_181) ;  /* 0xffffffc000c87947 */ /* 0x000fea000383ffff */
.L_x_101:
[----:B-1----:R-:W-:Y:S04]  /*9320*/  MOV R0, UR44 ;  /* 0x0000002c00007c02 */ /* 0x002fe80008000f00 */
[----:B------:R1:W2:Y:S03]  /*9330*/  SYNCS.PHASECHK.TRANS64.TRYWAIT P1, [R0+URZ+0x40], R3 ;  /* 0x00004003000075a7 */ /* 0x0002a600080211ff */
[----:B--2---:R-:W-:Y:S05]  /*9340*/  @!P1 NANOSLEEP.SYNCS 0x989680 ;  /* 0x009896800000995d */ /* 0x004fea0003900000 */
[----:B------:R-:W2:Y:S02]  /*9350*/  @!P1 SYNCS.PHASECHK.TRANS64 P1, [R0+URZ+0x40], R3 ;  /* 0x00004003000095a7 */ /* 0x000ea400080210ff */
[----:B--2---:R-:W-:Y:S05]  /*9360*/  @!P1 BRA `(.L_x_101) ;  /* 0xfffffffc00ec9947 */ /* 0x004fea000383ffff */
[----:B------:R-:W-:Y:S05]  /*9370*/  BRA `(.L_x_100) ;  /* 0xffffffd000387947 */ /* 0x000fea000383ffff */
.L_x_103:
[----:B-1----:R1:W3:Y:S02]  /*9380*/  SYNCS.PHASECHK.TRANS64.TRYWAIT P0, [R26+URZ+0xb0], R2 ;  /* 0x0000b0021a0075a7 */ /* 0x0022e400080011ff */
[----:B---3--:R-:W-:Y:S05]  /*9390*/  @!P0 NANOSLEEP.SYNCS 0x989680 ;  /* 0x009896800000895d */ /* 0x008fea0003900000 */
[----:B------:R-:W3:Y:S02]  /*93a0*/  @!P0 SYNCS.PHASECHK.TRANS64 P0, [R26+URZ+0xb0], R2 ;  /* 0x0000b0021a0085a7 */ /* 0x000ee400080010ff */
[----:B---3--:R-:W-:Y:S05]  /*93b0*/  @!P0 BRA `(.L_x_103) ;  /* 0xfffffffc00f08947 */ /* 0x008fea000383ffff */
[----:B------:R-:W-:Y:S05]  /*93c0*/  BRA `(.L_x_102) ;  /* 0xffffffd0005c7947 */ /* 0x000fea000383ffff */
.L_x_112:
[----:B---3--:R3:W4:Y:S02]  /*93d0*/  SYNCS.PHASECHK.TRANS64.TRYWAIT P0, [R2+URZ+0x40], R0 ;  /* 0x00004000020075a7 */ /* 0x00872400080011ff */
[----:B----4-:R-:W-:Y:S05]  /*93e0*/  @!P0 NANOSLEEP.SYNCS 0x989680 ;  /* 0x009896800000895d */ /* 0x010fea0003900000 */
[----:B------:R-:W4:Y:S02]  /*93f0*/  @!P0 SYNCS.PHASECHK.TRANS64 P0, [R2+URZ+0x40], R0 ;  /* 0x00004000020085a7 */ /* 0x000f2400080010ff */
[----:B----4-:R-:W-:Y:S05]  /*9400*/  @!P0 BRA `(.L_x_112) ;  /* 0xfffffffc00f08947 */ /* 0x010fea000383ffff */
[----:B------:R-:W-:Y:S05]  /*9410*/  BRA `(.L_x_111) ;  /* 0xffffffd800487947 */ /* 0x000fea000383ffff */
.L_x_120:
[----:B---3--:R3:W4:Y:S02]  /*9420*/  SYNCS.PHASECHK.TRANS64.TRYWAIT P0, [R2+URZ+0x40], R4 ;  /* 0x00004004020075a7 */ /* 0x00872400080011ff */
[----:B----4-:R-:W-:Y:S05]  /*9430*/  @!P0 NANOSLEEP.SYNCS 0x989680 ;  /* 0x009896800000895d */ /* 0x010fea0003900000 */
[----:B------:R-:W4:Y:S02]  /*9440*/  @!P0 SYNCS.PHASECHK.TRANS64 P0, [R2+URZ+0x40], R4 ;  /* 0x00004004020085a7 */ /* 0x000f2400080010ff */
[----:B----4-:R-:W-:Y:S05]  /*9450*/  @!P0 BRA `(.L_x_120) ;  /* 0xfffffffc00f08947 */ /* 0x010fea000383ffff */
[----:B------:R-:W-:Y:S05]  /*9460*/  BRA `(.L_x_119) ;  /* 0xffffffe000587947 */ /* 0x000fea000383ffff */
.L_x_128:
[----:B---3--:R3:W4:Y:S02]  /*9470*/  SYNCS.PHASECHK.TRANS64.TRYWAIT P0, [R3+URZ+0x40], R0 ;  /* 0x00004000030075a7 */ /* 0x00872400080011ff */
[----:B----4-:R-:W-:Y:S05]  /*9480*/  @!P0 NANOSLEEP.SYNCS 0x989680 ;  /* 0x009896800000895d */ /* 0x010fea0003900000 */
[----:B------:R-:W4:Y:S02]  /*9490*/  @!P0 SYNCS.PHASECHK.TRANS64 P0, [R3+URZ+0x40], R0 ;  /* 0x00004000030085a7 */ /* 0x000f2400080010ff */
[----:B----4-:R-:W-:Y:S05]  /*94a0*/  @!P0 BRA `(.L_x_128) ;  /* 0xfffffffc00f08947 */ /* 0x010fea000383ffff */
[----:B------:R-:W-:Y:S05]  /*94b0*/  BRA `(.L_x_127) ;  /* 0xffffffe800687947 */ /* 0x000fea000383ffff */
        .weak           $__internal_0_$__cuda_sm10x_tcgen05_guardrail_trap_col_being_dealloced_not_returned_by_alloc
        .type           $__internal_0_$__cuda_sm10x_tcgen05_guardrail_trap_col_being_dealloced_not_returned_by_alloc,@function
        .size           $__internal_0_$__cuda_sm10x_tcgen05_guardrail_trap_col_being_dealloced_not_returned_by_alloc,($__internal_1_$__cuda_sm10x_tcgen05_guardrail_trap_phase_invalid_during_alloc - $__internal_0_$__cuda_sm10x_tcgen05_guardrail_trap_col_being_dealloced_not_returned_by_alloc)
$__internal_0_$__cuda_sm10x_tcgen05_guardrail_trap_col_being_dealloced_not_returned_by_alloc:
[----:B------:R-:W-:Y:S05]  /*94c0*/  BPT.TRAP 0x1 ;  /* 0x000000040000795c */ /* 0x000fea0000300000 */
[----:B------:R-:W-:-:S04]  /*94d0*/  HFMA2 R3, -RZ, RZ, 0, 0 ;  /* 0x00000000ff037431 */ /* 0x000fc800000001ff */
[----:B------:R-:W-:Y:S05]  /*94e0*/  RET.REL.NODEC R2 `(_ZN7cutlass13device_kernelINS_4gemm6kernel13GemmUniversalIN4cute5tupleIJiiiiEEENS1_10collective13CollectiveMmaINS1_35MainloopSm100TmaUmmaWarpSpecializedILi4ELi2ELi4ENS5_IJNS4_1CILi1EEENSA_ILi4EEESB_EEEEENS5_IJNSA_ILi64EEENSA_ILi128EEESG_EEENS_10bfloat16_tENS5_IJlSB_lEEESI_SJ_NS4_8TiledMMAINS4_8MMA_AtomIJNS4_20SM100_MMA_F16BF16_SSISI_SI_fLi64ELi128ELNS4_4UMMA5MajorE0ELSO_0ELNSN_7ScaleInE0ELSP_0EEEEEENS4_6LayoutINS5_IJSB_SB_SB_EEENS5_IJNSA_ILi0EEESU_SU_EEEEENS5_IJNS4_10UnderscoreESX_SX_EEEEENS4_23SM90_TMA_LOAD_MULTICASTENS4_14ComposedLayoutINS4_7SwizzleILi3ELi4ELi3EEENS4_18smem_ptr_flag_bitsILi16EEENSS_INS5_IJNSA_ILi8EEESF_EEENS5_IJSF_SB_EEEEEEEvNS4_8identityENS4_13SM90_TMA_LOADES1A_vS1B_EENS_8epilogue10collective18CollectiveEpilogueINS1E_23Sm100TmaWarpSpecializedILi4ELi2ELi16ELb1ELb0EEEJSH_NS5_IJNSS_ISF_SB_EENSS_INSA_ILi32EEESB_EEEEESI_SJ_SI_SJ_NS1E_6fusion15FusionCallbacksIS1I_NS1N_17LinearCombinationISI_fSI_fLNS_15FloatRoundStyleE2EEESH_S1M_JEEENS4_5SM1004TMEM4LOAD26SM100_TMEM_LOAD_16dp256b4xES1C_NS11_INS12_ILi2ELi4ELi3EEES15_NSS_INS5_IJS16_S1K_EEENS5_IJS1K_SB_EEEEEEENS4_17SM75_U32x4_LDSM_NENS4_14SM90_TMA_STOREES21_NS4_17SM90_U32x4_STSM_NENS4_39AutoVectorizingCopyWithAssumedAlignmentILi128EEEEEEvvEEEEvNT_6ParamsE) ;  /* 0xffffff6802c47950 */ /* 0x000fea0003c3ffff */
        .weak           $__internal_1_$__cuda_sm10x_tcgen05_guardrail_trap_phase_invalid_during_alloc
        .type           $__internal_1_$__cuda_sm10x_tcgen05_guardrail_trap_phase_invalid_during_alloc,@function
        .size           $__internal_1_$__cuda_sm10x_tcgen05_guardrail_trap_phase_invalid_during_alloc,($__internal_2_$__cuda_sm10x_tcgen05_guardrail_trap_unallocated_columns_being_dealloced - $__internal_1_$__cuda_sm10x_tcgen05_guardrail_trap_phase_invalid_during_alloc)
$__internal_1_$__cuda_sm10x_tcgen05_guardrail_trap_phase_invalid_during_alloc:
[----:B------:R-:W-:Y:S05]  /*94f0*/  BPT.TRAP 0x1 ;  /* 0x000000040000795c */ /* 0x000fea0000300000 */
[----:B------:R-:W-:-:S04]  /*9500*/  MOV R5, 0x0 ;  /* 0x0000000000057802 */ /* 0x000fc80000000f00 */
[----:B------:R-:W-:Y:S05]  /*9510*/  RET.REL.NODEC R4 `(_ZN7cutlass13device_kernelINS_4gemm6kernel13GemmUniversalIN4cute5tupleIJiiiiEEENS1_10collective13CollectiveMmaINS1_35MainloopSm100TmaUmmaWarpSpecializedILi4ELi2ELi4ENS5_IJNS4_1CILi1EEENSA_ILi4EEESB_EEEEENS5_IJNSA_ILi64EEENSA_ILi128EEESG_EEENS_10bfloat16_tENS5_IJlSB_lEEESI_SJ_NS4_8TiledMMAINS4_8MMA_AtomIJNS4_20SM100_MMA_F16BF16_SSISI_SI_fLi64ELi128ELNS4_4UMMA5MajorE0ELSO_0ELNSN_7ScaleInE0ELSP_0EEEEEENS4_6LayoutINS5_IJSB_SB_SB_EEENS5_IJNSA_ILi0EEESU_SU_EEEEENS5_IJNS4_10UnderscoreESX_SX_EEEEENS4_23SM90_TMA_LOAD_MULTICASTENS4_14ComposedLayoutINS4_7SwizzleILi3ELi4ELi3EEENS4_18smem_ptr_flag_bitsILi16EEENSS_INS5_IJNSA_ILi8EEESF_EEENS5_IJSF_SB_EEEEEEEvNS4_8identityENS4_13SM90_TMA_LOADES1A_vS1B_EENS_8epilogue10collective18CollectiveEpilogueINS1E_23Sm100TmaWarpSpecializedILi4ELi2ELi16ELb1ELb0EEEJSH_NS5_IJNSS_ISF_SB_EENSS_INSA_ILi32EEESB_EEEEESI_SJ_SI_SJ_NS1E_6fusion15FusionCallbacksIS1I_NS1N_17LinearCombinationISI_fSI_fLNS_15FloatRoundStyleE2EEESH_S1M_JEEENS4_5SM1004TMEM4LOAD26SM100_TMEM_LOAD_16dp256b4xES1C_NS11_INS12_ILi2ELi4ELi3EEES15_NSS_INS5_IJS16_S1K_EEENS5_IJS1K_SB_EEEEEEENS4_17SM75_U32x4_LDSM_NENS4_14SM90_TMA_STOREES21_NS4_17SM90_U32x4_STSM_NENS4_39AutoVectorizingCopyWithAssumedAlignmentILi128EEEEEEvvEEEEvNT_6ParamsE) ;  /* 0xffffff6804b87950 */ /* 0x000fea0003c3ffff */
        .weak           $__internal_2_$__cuda_sm10x_tcgen05_guardrail_trap_unallocated_columns_being_dealloced
        .type           $__internal_2_$__cuda_sm10x_tcgen05_guardrail_trap_unallocated_columns_being_dealloced,@function
        .size           $__internal_2_$__cuda_sm10x_tcgen05_guardrail_trap_unallocated_columns_being_dealloced,(.L_x_183 - $__internal_2_$__cuda_sm10x_tcgen05_guardrail_trap_unallocated_columns_being_dealloced)
$__internal_2_$__cuda_sm10x_tcgen05_guardrail_trap_unallocated_columns_being_dealloced:
[----:B------:R-:W-:Y:S05]  /*9520*/  BPT.TRAP 0x1 ;  /* 0x000000040000795c */ /* 0x000fea0000300000 */
[----:B------:R-:W-:-:S04]  /*9530*/  HFMA2 R3, -RZ, RZ, 0, 0 ;  /* 0x00000000ff037431 */ /* 0x000fc800000001ff */
[----:B------:R-:W-:Y:S05]  /*9540*/  RET.REL.NODEC R2 `(_ZN7cutlass13device_kernelINS_4gemm6kernel13GemmUniversalIN4cute5tupleIJiiiiEEENS1_10collective13CollectiveMmaINS1_35MainloopSm100TmaUmmaWarpSpecializedILi4ELi2ELi4ENS5_IJNS4_1CILi1EEENSA_ILi4EEESB_EEEEENS5_IJNSA_ILi64EEENSA_ILi128EEESG_EEENS_10bfloat16_tENS5_IJlSB_lEEESI_SJ_NS4_8TiledMMAINS4_8MMA_AtomIJNS4_20SM100_MMA_F16BF16_SSISI_SI_fLi64ELi128ELNS4_4UMMA5MajorE0ELSO_0ELNSN_7ScaleInE0ELSP_0EEEEEENS4_6LayoutINS5_IJSB_SB_SB_EEENS5_IJNSA_ILi0EEESU_SU_EEEEENS5_IJNS4_10UnderscoreESX_SX_EEEEENS4_23SM90_TMA_LOAD_MULTICASTENS4_14ComposedLayoutINS4_7SwizzleILi3ELi4ELi3EEENS4_18smem_ptr_flag_bitsILi16EEENSS_INS5_IJNSA_ILi8EEESF_EEENS5_IJSF_SB_EEEEEEEvNS4_8identityENS4_13SM90_TMA_LOADES1A_vS1B_EENS_8epilogue10collective18CollectiveEpilogueINS1E_23Sm100TmaWarpSpecializedILi4ELi2ELi16ELb1ELb0EEEJSH_NS5_IJNSS_ISF_SB_EENSS_INSA_ILi32EEESB_EEEEESI_SJ_SI_SJ_NS1E_6fusion15FusionCallbacksIS1I_NS1N_17LinearCombinationISI_fSI_fLNS_15FloatRoundStyleE2EEESH_S1M_JEEENS4_5SM1004TMEM4LOAD26SM100_TMEM_LOAD_16dp256b4xES1C_NS11_INS12_ILi2ELi4ELi3EEES15_NSS_INS5_IJS16_S1K_EEENS5_IJS1K_SB_EEEEEEENS4_17SM75_U32x4_LDSM_NENS4_14SM90_TMA_STOREES21_NS4_17SM90_U32x4_STSM_NENS4_39AutoVectorizingCopyWithAssumedAlignmentILi128EEEEEEvvEEEEvNT_6ParamsE) ;  /* 0xffffff6802ac7950 */ /* 0x000fea0003c3ffff */
.L_x_182:
[----:B------:R-:W-:-:S00]  /*9550*/  BRA `(.L_x_182) ;  /* 0xfffffffc00fc7947 */ /* 0x000fc0000383ffff */
[----:B------:R-:W-:-:S00]  /*9560*/  NOP ;  /* 0x0000000000007918 */ /* 0x000fc00000000000 */
        /* <DEDUP_REMOVED lines=9> */
.L_x_183:


//--------------------- .nv.global.init           --------------------------
	.section	.nv.global.init,"aw",@progbits
.nv.global.init:
	.type		$str$27,@object
	.size		$str$27,($str$28 - $str$27)
$str$27:
        /*0000*/ 	.byte	0x28, 0x61, 0x64, 0x64, 0x72, 0x65, 0x73, 0x73, 0x20, 0x26, 0x20, 0x6d, 0x61, 0x73, 0x6b, 0x29
        /*0010*/ 	.byte	0x20, 0x3d, 0x3d, 0x20, 0x30, 0x00
	.type		$str$28,@object
	.size		$str$28,($str$26 - $str$28)
$str$28:
        /*0016*/ 	.byte	0x2f, 0x74, 0x6d, 0x70, 0x2f, 0x63, 0x75, 0x74, 0x6c, 0x61, 0x73, 0x73, 0x5f, 0x73, 0x77, 0x65
        /*0026*/ 	.byte	0x65, 0x70, 0x5f, 0x73, 0x72, 0x63, 0x2f, 0x69, 0x6e, 0x63, 0x6c, 0x75, 0x64, 0x65, 0x2f, 0x63
        /*0036*/ 	.byte	0x75, 0x74, 0x65, 0x2f, 0x70, 0x6f, 0x69, 0x6e, 0x74, 0x65, 0x72, 0x5f, 0x66, 0x6c, 0x61, 0x67
        /*0046*/ 	.byte	0x67, 0x65, 0x64, 0x2e, 0x68, 0x70, 0x70, 0x00
	.type		$str$26,@object
	.size		$str$26,($str$25 - $str$26)
$str$26:
        /*004e*/ 	.byte	0x2f, 0x74, 0x6d, 0x70, 0x2f, 0x63, 0x75, 0x74, 0x6c, 0x61, 0x73, 0x73, 0x5f, 0x73, 0x77, 0x65
        /*005e*/ 	.byte	0x65, 0x70, 0x5f, 0x73, 0x72, 0x63, 0x2f, 0x69, 0x6e, 0x63, 0x6c, 0x75, 0x64, 0x65, 0x2f, 0x63
        /*006e*/ 	.byte	0x75, 0x74, 0x65, 0x2f, 0x61, 0x74, 0x6f, 0x6d, 0x2f, 0x63, 0x6f, 0x70, 0x79, 0x5f, 0x74, 0x72
        /*007e*/ 	.byte	0x61, 0x69, 0x74, 0x73, 0x5f, 0x73, 0x6d, 0x31, 0x30, 0x30, 0x2e, 0x68, 0x70, 0x70, 0x00
	.type		$str$25,@object
	.size		$str$25,(__unnamed_1 - $str$25)
$str$25:
        /*008d*/ 	.byte	0x28, 0x28, 0x75, 0x69, 0x6e, 0x74, 0x33, 0x32, 0x5f, 0x74, 0x28, 0x74, 0x68, 0x72, 0x65, 0x61
        /*009d*/ 	.byte	0x64, 0x49, 0x64, 0x78, 0x2e, 0x78, 0x29, 0x20, 0x2f, 0x20, 0x33, 0x32, 0x29, 0x20, 0x25, 0x20
        /*00ad*/ 	.byte	0x34, 0x29, 0x20, 0x3d, 0x3d, 0x20, 0x28, 0x28, 0x28, 0x74, 0x6d, 0x65, 0x6d, 0x5f, 0x61, 0x64
        /*00bd*/ 	.byte	0x64, 0x72, 0x20, 0x3e, 0x3e, 0x20, 0x31, 0x36, 0x29, 0x20, 0x2f, 0x20, 0x33, 0x32, 0x29, 0x20
        /*00cd*/ 	.byte	0x25, 0x20, 0x34, 0x29, 0x00
	.type		__unnamed_1,@object
	.size		__unnamed_1,(__unnamed_2 - __unnamed_1)
__unnamed_1:
        /*00d2*/ 	.byte	0x61, 0x75, 0x74, 0x6f, 0x20, 0x63, 0x75, 0x74, 0x65, 0x3a, 0x3a, 0x61, 0x73, 0x5f, 0x70, 0x6f
        /* <DEDUP_REMOVED lines=24> */
        /*0262*/ 	.byte	0x30, 0x34, 0x38, 0x3e, 0x3e, 0x3e, 0x3e, 0x5d, 0x00
	.type		__unnamed_2,@object
	.size		__unnamed_2,(.L_2 - __unnamed_2)
__unnamed_2:
        /* <DEDUP_REMOVED lines=45> */
        /*053b*/ 	.byte	0x3e, 0x3e, 0x3e, 0x5d, 0x00
.L_2:


//--------------------- .nv.shared._ZN7cutlass13device_kernelINS_4gemm6kernel13GemmUniversalIN4cute5tupleIJiiiiEEENS1_10collective13CollectiveMmaINS1_35MainloopSm100TmaUmmaWarpSpecializedILi4ELi2ELi4ENS5_IJNS4_1CILi1EEENSA_ILi4EEESB_EEEEENS5_IJNSA_ILi64EEENSA_ILi128EEESG_EEENS_10bfloat16_tENS5_IJlSB_lEEESI_SJ_NS4_8TiledMMAINS4_8MMA_AtomIJNS4_20SM100_MMA_F16BF16_SSISI_SI_fLi64ELi128ELNS4_4UMMA5MajorE0ELSO_0ELNSN_7ScaleInE0ELSP_0EEEEEENS4_6LayoutINS5_IJSB_SB_SB_EEENS5_IJNSA_ILi0EEESU_SU_EEEEENS5_IJNS4_10UnderscoreESX_SX_EEEEENS4_23SM90_TMA_LOAD_MULTICASTENS4_14ComposedLayoutINS4_7SwizzleILi3ELi4ELi3EEENS4_18smem_ptr_flag_bitsILi16EEENSS_INS5_IJNSA_ILi8EEESF_EEENS5_IJSF_SB_EEEEEEEvNS4_8identityENS4_13SM90_TMA_LOADES1A_vS1B_EENS_8epilogue10collective18CollectiveEpilogueINS1E_23Sm100TmaWarpSpecializedILi4ELi2ELi16ELb1ELb0EEEJSH_NS5_IJNSS_ISF_SB_EENSS_INSA_ILi32EEESB_EEEEESI_SJ_SI_SJ_NS1E_6fusion15FusionCallbacksIS1I_NS1N_17LinearCombinationISI_fSI_fLNS_15FloatRoundStyleE2EEESH_S1M_JEEENS4_5SM1004TMEM4LOAD26SM100_TMEM_LOAD_16dp256b4xES1C_NS11_INS12_ILi2ELi4ELi3EEES15_NSS_INS5_IJS16_S1K_EEENS5_IJS1K_SB_EEEEEEENS4_17SM75_U32x4_LDSM_NENS4_14SM90_TMA_STOREES21_NS4_17SM90_U32x4_STSM_NENS4_39AutoVectorizingCopyWithAssumedAlignmentILi128EEEEEEvvEEEEvNT_6ParamsE --------------------------
	.section	.nv.shared._ZN7cutlass13device_kernelINS_4gemm6kernel13GemmUniversalIN4cute5tupleIJiiiiEEENS1_10collective13CollectiveMmaINS1_35MainloopSm100TmaUmmaWarpSpecializedILi4ELi2ELi4ENS5_IJNS4_1CILi1EEENSA_ILi4EEESB_EEEEENS5_IJNSA_ILi64EEENSA_ILi128EEESG_EEENS_10bfloat16_tENS5_IJlSB_lEEESI_SJ_NS4_8TiledMMAINS4_8MMA_AtomIJNS4_20SM100_MMA_F16BF16_SSISI_SI_fLi64ELi128ELNS4_4UMMA5MajorE0ELSO_0ELNSN_7ScaleInE0ELSP_0EEEEEENS4_6LayoutINS5_IJSB_SB_SB_EEENS5_IJNSA_ILi0EEESU_SU_EEEEENS5_IJNS4_10UnderscoreESX_SX_EEEEENS4_23SM90_TMA_LOAD_MULTICASTENS4_14ComposedLayoutINS4_7SwizzleILi3ELi4ELi3EEENS4_18smem_ptr_flag_bitsILi16EEENSS_INS5_IJNSA_ILi8EEESF_EEENS5_IJSF_SB_EEEEEEEvNS4_8identityENS4_13SM90_TMA_LOADES1A_vS1B_EENS_8epilogue10collective18CollectiveEpilogueINS1E_23Sm100TmaWarpSpecializedILi4ELi2ELi16ELb1ELb0EEEJSH_NS5_IJNSS_ISF_SB_EENSS_INSA_ILi32EEESB_EEEEESI_SJ_SI_SJ_NS1E_6fusion15FusionCallbacksIS1I_NS1N_17LinearCombinationISI_fSI_fLNS_15FloatRoundStyleE2EEESH_S1M_JEEENS4_5SM1004TMEM4LOAD26SM100_TMEM_LOAD_16dp256b4xES1C_NS11_INS12_ILi2ELi4ELi3EEES15_NSS_INS5_IJS16_S1K_EEENS5_IJS1K_SB_EEEEEEENS4_17SM75_U32x4_LDSM_NENS4_14SM90_TMA_STOREES21_NS4_17SM90_U32x4_STSM_NENS4_39AutoVectorizingCopyWithAssumedAlignmentILi128EEEEEEvvEEEEvNT_6ParamsE,"aw",@nobits
	.sectionflags	@""
	.align	16
	.zero		1024


//--------------------- .nv.shared.reserved.0     --------------------------
	.section	.nv.shared.reserved.0,"aw",@nobits
	.weak		__nv_reservedSMEM_offset_0_alias
	.size		__nv_reservedSMEM_offset_0_alias, 0, 64
	.other		__nv_reservedSMEM_offset_0_alias,@"STO_CUDA_RESERVED_SHARED STV_DEFAULT"
__nv_reservedSMEM_offset_0_alias:
	.zero		0
.nv.shared.reserved.0:
	.zero		64
	.weak		__nv_reservedSMEM_tcgen05_partition
	.type		__nv_reservedSMEM_tcgen05_partition,@object
	.size		__nv_reservedSMEM_tcgen05_partition,(.L_0 - __nv_reservedSMEM_tcgen05_partition)
__nv_reservedSMEM_tcgen05_partition:
	.zero		32
.L_0:


//--------------------- .nv.global                --------------------------
	.section	.nv.global,"aw",@nobits
.nv.global:
	.type		_ZN40_INTERNAL_a724d28e_4_k_cu_7b12ca1a_334244cute1_E,@object
	.size		_ZN40_INTERNAL_a724d28e_4_k_cu_7b12ca1a_334244cute1_E,(_ZN40_INTERNAL_a724d28e_4_k_cu_7b12ca1a_334244cuda3std3__45__cpo6cbeginE - _ZN40_INTERNAL_a724d28e_4_k_cu_7b12ca1a_334244cute1_E)
_ZN40_INTERNAL_a724d28e_4_k_cu_7b12ca1a_334244cute1_E:
	.zero		1
	.type		_ZN40_INTERNAL_a724d28e_4_k_cu_7b12ca1a_334244cuda3std3__45__cpo6cbeginE,@object
	.size		_ZN40_INTERNAL_a724d28e_4_k_cu_7b12ca1a_334244cuda3std3__45__cpo6cbeginE,(_ZN40_INTERNAL_a724d28e_4_k_cu_7b12ca1a_334244cuda3std3__48in_placeE - _ZN40_INTERNAL_a724d28e_4_k_cu_7b12ca1a_334244cuda3std3__45__cpo6cbeginE)
_ZN40_INTERNAL_a724d28e_4_k_cu_7b12ca1a_334244cuda3std3__45__cpo6cbeginE:
	.zero		1
	.type		_ZN40_INTERNAL_a724d28e_4_k_cu_7b12ca1a_334244cuda3std3__48in_placeE,@object
	.size		_ZN40_INTERNAL_a724d28e_4_k_cu_7b12ca1a_334244cuda3std3__48in_placeE,(_ZN40_INTERNAL_a724d28e_4_k_cu_7b12ca1a_334244cuda3std6ranges3__45__cpo9iter_moveE - _ZN40_INTERNAL_a724d28e_4_k_cu_7b12ca1a_334244cuda3std3__48in_placeE)
_ZN40_INTERNAL_a724d28e_4_k_cu_7b12ca1a_334244cuda3std3__48in_placeE:
	.zero		1
	.type		_ZN40_INTERNAL_a724d28e_4_k_cu_7b12ca1a_334244cuda3std6ranges3__45__cpo9iter_moveE,@object
	.size		_ZN40_INTERNAL_a724d28e_4_k_cu_7b12ca1a_334244cuda3std6ranges3__45__cpo9iter_moveE,(_ZN40_INTERNAL_a724d28e_4_k_cu_7b12ca1a_334244cuda3std3__45__cpo5beginE - _ZN40_INTERNAL_a724d28e_4_k_cu_7b12ca1a_334244cuda3std6ranges3__45__cpo9iter_moveE)
_ZN40_INTERNAL_a724d28e_4_k_cu_7b12ca1a_334244cuda3std6ranges3__45__cpo9iter_moveE:
	.zero		1
	.type		_ZN40_INTERNAL_a724d28e_4_k_cu_7b12ca1a_334244cuda3std3__45__cpo5beginE,@object
	.size		_ZN40_INTERNAL_a724d28e_4_k_cu_7b12ca1a_334244cuda3std3__45__cpo5beginE,(_ZN40_INTERNAL_a724d28e_4_k_cu_7b12ca1a_334244cuda3std3__442_GLOBAL__N__a724d28e_4_k_cu_7b12ca1a_334246ignoreE - _ZN40_INTERNAL_a724d28e_4_k_cu_7b12ca1a_334244cuda3std3__45__cpo5beginE)
_ZN40_INTERNAL_a724d28e_4_k_cu_7b12ca1a_334244cuda3std3__45__cpo5beginE:
	.zero		1
	.type		_ZN40_INTERNAL_a724d28e_4_k_cu_7b12ca1a_334244cuda3std3__442_GLOBAL__N__a724d28e_4_k_cu_7b12ca1a_334246ignoreE,@object
	.size		_ZN40_INTERNAL_a724d28e_4_k_cu_7b12ca1a_334244cuda3std3__442_GLOBAL__N__a724d28e_4_k_cu_7b12ca1a_334246ignoreE,(_ZN40_INTERNAL_a724d28e_4_k_cu_7b12ca1a_334244cute7productE - _ZN40_INTERNAL_a724d28e_4_k_cu_7b12ca1a_334244cuda3std3__442_GLOBAL__N__a724d28e_4_k_cu_7b12ca1a_334246ignoreE)
_ZN40_INTERNAL_a724d28e_4_k_cu_7b12ca1a_334244cuda3std3__442_GLOBAL__N__a724d28e_4_k_cu_7b12ca1a_334246ignoreE:
	.zero		1
	.type		_ZN40_INTERNAL_a724d28e_4_k_cu_7b12ca1a_334244cute7productE,@object
	.size		_ZN40_INTERNAL_a724d28e_4_k_cu_7b12ca1a_334244cute7productE,(_ZN40_INTERNAL_a724d28e_4_k_cu_7b12ca1a_334244cuda3std3__45__cpo3endE - _ZN40_INTERNAL_a724d28e_4_k_cu_7b12ca1a_334244cute7productE)
_ZN40_INTERNAL_a724d28e_4_k_cu_7b12ca1a_334244cute7productE:
	.zero		1
	.type		_ZN40_INTERNAL_a724d28e_4_k_cu_7b12ca1a_334244cuda3std3__45__cpo3endE,@object
	.size		_ZN40_INTERNAL_a724d28e_4_k_cu_7b12ca1a_334244cuda3std3__45__cpo3endE,(_ZN40_INTERNAL_a724d28e_4_k_cu_7b12ca1a_334244cuda3std3__419piecewise_constructE - _ZN40_INTERNAL_a724d28e_4_k_cu_7b12ca1a_334244cuda3std3__45__cpo3endE)
_ZN40_INTERNAL_a724d28e_4_k_cu_7b12ca1a_334244cuda3std3__45__cpo3endE:
	.zero		1
	.type		_ZN40_INTERNAL_a724d28e_4_k_cu_7b12ca1a_334244cuda3std3__419piecewise_constructE,@object
	.size		_ZN40_INTERNAL_a724d28e_4_k_cu_7b12ca1a_334244cuda3std3__419piecewise_constructE,(_ZN40_INTERNAL_a724d28e_4_k_cu_7b12ca1a_334244cuda3std3__45__cpo4cendE - _ZN40_INTERNAL_a724d28e_4_k_cu_7b12ca1a_334244cuda3std3__419piecewise_constructE)
_ZN40_INTERNAL_a724d28e_4_k_cu_7b12ca1a_334244cuda3std3__419piecewise_constructE:
	.zero		1
	.type		_ZN40_INTERNAL_a724d28e_4_k_cu_7b12ca1a_334244cuda3std3__45__cpo4cendE,@object
	.size		_ZN40_INTERNAL_a724d28e_4_k_cu_7b12ca1a_334244cuda3std3__45__cpo4cendE,(_ZN40_INTERNAL_a724d28e_4_k_cu_7b12ca1a_334244cuda3std6ranges3__45__cpo4swapE - _ZN40_INTERNAL_a724d28e_4_k_cu_7b12ca1a_334244cuda3std3__45__cpo4cendE)
_ZN40_INTERNAL_a724d28e_4_k_cu_7b12ca1a_334244cuda3std3__45__cpo4cendE:
	.zero		1
	.type		_ZN40_INTERNAL_a724d28e_4_k_cu_7b12ca1a_334244cuda3std6ranges3__45__cpo4swapE,@object
	.size		_ZN40_INTERNAL_a724d28e_4_k_cu_7b12ca1a_334244cuda3std6ranges3__45__cpo4swapE,(.L_10 - _ZN40_INTERNAL_a724d28e_4_k_cu_7b12ca1a_334244cuda3std6ranges3__45__cpo4swapE)
_ZN40_INTERNAL_a724d28e_4_k_cu_7b12ca1a_334244cuda3std6ranges3__45__cpo4swapE:
	.zero		1
.L_10:


//--------------------- .nv.constant0._ZN7cutlass13device_kernelINS_4gemm6kernel13GemmUniversalIN4cute5tupleIJiiiiEEENS1_10collective13CollectiveMmaINS1_35MainloopSm100TmaUmmaWarpSpecializedILi4ELi2ELi4ENS5_IJNS4_1CILi1EEENSA_ILi4EEESB_EEEEENS5_IJNSA_ILi64EEENSA_ILi128EEESG_EEENS_10bfloat16_tENS5_IJlSB_lEEESI_SJ_NS4_8TiledMMAINS4_8MMA_AtomIJNS4_20SM100_MMA_F16BF16_SSISI_SI_fLi64ELi128ELNS4_4UMMA5MajorE0ELSO_0ELNSN_7ScaleInE0ELSP_0EEEEEENS4_6LayoutINS5_IJSB_SB_SB_EEENS5_IJNSA_ILi0EEESU_SU_EEEEENS5_IJNS4_10UnderscoreESX_SX_EEEEENS4_23SM90_TMA_LOAD_MULTICASTENS4_14ComposedLayoutINS4_7SwizzleILi3ELi4ELi3EEENS4_18smem_ptr_flag_bitsILi16EEENSS_INS5_IJNSA_ILi8EEESF_EEENS5_IJSF_SB_EEEEEEEvNS4_8identityENS4_13SM90_TMA_LOADES1A_vS1B_EENS_8epilogue10collective18CollectiveEpilogueINS1E_23Sm100TmaWarpSpecializedILi4ELi2ELi16ELb1ELb0EEEJSH_NS5_IJNSS_ISF_SB_EENSS_INSA_ILi32EEESB_EEEEESI_SJ_SI_SJ_NS1E_6fusion15FusionCallbacksIS1I_NS1N_17LinearCombinationISI_fSI_fLNS_15FloatRoundStyleE2EEESH_S1M_JEEENS4_5SM1004TMEM4LOAD26SM100_TMEM_LOAD_16dp256b4xES1C_NS11_INS12_ILi2ELi4ELi3EEES15_NSS_INS5_IJS16_S1K_EEENS5_IJS1K_SB_EEEEEEENS4_17SM75_U32x4_LDSM_NENS4_14SM90_TMA_STOREES21_NS4_17SM90_U32x4_STSM_NENS4_39AutoVectorizingCopyWithAssumedAlignmentILi128EEEEEEvvEEEEvNT_6ParamsE --------------------------
	.section	.nv.constant0._ZN7cutlass13device_kernelINS_4gemm6kernel13GemmUniversalIN4cute5tupleIJiiiiEEENS1_10collective13CollectiveMmaINS1_35MainloopSm100TmaUmmaWarpSpecializedILi4ELi2ELi4ENS5_IJNS4_1CILi1EEENSA_ILi4EEESB_EEEEENS5_IJNSA_ILi64EEENSA_ILi128EEESG_EEENS_10bfloat16_tENS5_IJlSB_lEEESI_SJ_NS4_8TiledMMAINS4_8MMA_AtomIJNS4_20SM100_MMA_F16BF16_SSISI_SI_fLi64ELi128ELNS4_4UMMA5MajorE0ELSO_0ELNSN_7ScaleInE0ELSP_0EEEEEENS4_6LayoutINS5_IJSB_SB_SB_EEENS5_IJNSA_ILi0EEESU_SU_EEEEENS5_IJNS4_10UnderscoreESX_SX_EEEEENS4_23SM90_TMA_LOAD_MULTICASTENS4_14ComposedLayoutINS4_7SwizzleILi3ELi4ELi3EEENS4_18smem_ptr_flag_bitsILi16EEENSS_INS5_IJNSA_ILi8EEESF_EEENS5_IJSF_SB_EEEEEEEvNS4_8identityENS4_13SM90_TMA_LOADES1A_vS1B_EENS_8epilogue10collective18CollectiveEpilogueINS1E_23Sm100TmaWarpSpecializedILi4ELi2ELi16ELb1ELb0EEEJSH_NS5_IJNSS_ISF_SB_EENSS_INSA_ILi32EEESB_EEEEESI_SJ_SI_SJ_NS1E_6fusion15FusionCallbacksIS1I_NS1N_17LinearCombinationISI_fSI_fLNS_15FloatRoundStyleE2EEESH_S1M_JEEENS4_5SM1004TMEM4LOAD26SM100_TMEM_LOAD_16dp256b4xES1C_NS11_INS12_ILi2ELi4ELi3EEES15_NSS_INS5_IJS16_S1K_EEENS5_IJS1K_SB_EEEEEEENS4_17SM75_U32x4_LDSM_NENS4_14SM90_TMA_STOREES21_NS4_17SM90_U32x4_STSM_NENS4_39AutoVectorizingCopyWithAssumedAlignmentILi128EEEEEEvvEEEEvNT_6ParamsE,"a",@progbits
	.sectionflags	@""
	.align	4
.nv.constant0._ZN7cutlass13device_kernelINS_4gemm6kernel13GemmUniversalIN4cute5tupleIJiiiiEEENS1_10collective13CollectiveMmaINS1_35MainloopSm100TmaUmmaWarpSpecializedILi4ELi2ELi4ENS5_IJNS4_1CILi1EEENSA_ILi4EEESB_EEEEENS5_IJNSA_ILi64EEENSA_ILi128EEESG_EEENS_10bfloat16_tENS5_IJlSB_lEEESI_SJ_NS4_8TiledMMAINS4_8MMA_AtomIJNS4_20SM100_MMA_F16BF16_SSISI_SI_fLi64ELi128ELNS4_4UMMA5MajorE0ELSO_0ELNSN_7ScaleInE0ELSP_0EEEEEENS4_6LayoutINS5_IJSB_SB_SB_EEENS5_IJNSA_ILi0EEESU_SU_EEEEENS5_IJNS4_10UnderscoreESX_SX_EEEEENS4_23SM90_TMA_LOAD_MULTICASTENS4_14ComposedLayoutINS4_7SwizzleILi3ELi4ELi3EEENS4_18smem_ptr_flag_bitsILi16EEENSS_INS5_IJNSA_ILi8EEESF_EEENS5_IJSF_SB_EEEEEEEvNS4_8identityENS4_13SM90_TMA_LOADES1A_vS1B_EENS_8epilogue10collective18CollectiveEpilogueINS1E_23Sm100TmaWarpSpecializedILi4ELi2ELi16ELb1ELb0EEEJSH_NS5_IJNSS_ISF_SB_EENSS_INSA_ILi32EEESB_EEEEESI_SJ_SI_SJ_NS1E_6fusion15FusionCallbacksIS1I_NS1N_17LinearCombinationISI_fSI_fLNS_15FloatRoundStyleE2EEESH_S1M_JEEENS4_5SM1004TMEM4LOAD26SM100_TMEM_LOAD_16dp256b4xES1C_NS11_INS12_ILi2ELi4ELi3EEES15_NSS_INS5_IJS16_S1K_EEENS5_IJS1K_SB_EEEEEEENS4_17SM75_U32x4_LDSM_NENS4_14SM90_TMA_STOREES21_NS4_17SM90_U32x4_STSM_NENS4_39AutoVectorizingCopyWithAssumedAlignmentILi128EEEEEEvvEEEEvNT_6ParamsE:
	.zero		2944


//--------------------- SYMBOLS --------------------------

	.type		.nv.reservedSmem.offset0,@object
	.size		.nv.reservedSmem.offset0,0x4
	.type		.nv.reservedSmem.cap,@object
	.size		.nv.reservedSmem.cap,0x4
	.type		__assertfail,@function
